def attn_fwd(
    Q,
    K,
    V,
    Out,
    Lse,
    sm_scale,
    stride_qz,
    stride_qh,
    stride_qm,
    stride_qk,
    stride_kz,
    stride_kh,
    stride_kn,
    stride_kk,
    stride_vz,
    stride_vh,
    stride_vn,
    stride_vk,
    stride_oz,
    stride_oh,
    stride_om,
    stride_ok,
    seqlen_q,
    seqlen_k,
    BLOCK_M: tl.constexpr,
    BLOCK_N: tl.constexpr,
    HEAD_DIM: tl.constexpr,
    CAUSAL: tl.constexpr,
):
    start_m = tl.program_id(0)
    off_hz = tl.program_id(1)
    q_off = off_hz * stride_qh
    k_off = off_hz * stride_kh
    v_off = off_hz * stride_vh
    offs_m = start_m * BLOCK_M + tl.arange(0, BLOCK_M)
    offs_d = tl.arange(0, HEAD_DIM)
    offs_n = tl.arange(0, BLOCK_N)
    q_ptrs = Q + q_off + offs_m[:, None] * stride_qm + offs_d[None, :] * stride_qk
    k_ptrs = K + k_off + offs_d[:, None] * stride_kk + offs_n[None, :] * stride_kn
    v_ptrs = V + v_off + offs_n[:, None] * stride_vn + offs_d[None, :] * stride_vk
    m_i = tl.full([BLOCK_M], float("-inf"), dtype=tl.float32)
    l_i = tl.zeros([BLOCK_M], dtype=tl.float32) + 1.0
    acc = tl.zeros([BLOCK_M, HEAD_DIM], dtype=tl.float32)
    q = tl.load(q_ptrs)
    acc, l_i, m_i = _attn_fwd_inner(
        acc,
        l_i,
        m_i,
        q,
        k_ptrs,
        v_ptrs,
        sm_scale,
        stride_kn,
        stride_vn,
        start_m,
        seqlen_k,
        BLOCK_M,
        BLOCK_N,
        HEAD_DIM,
        CAUSAL,
    )
    acc = acc / l_i[:, None]
    lse = m_i + tl.math.log2(l_i) / 1.4426950408889634
    o_ptrs = (
        Out
        + off_hz * stride_oh
        + offs_m[:, None] * stride_om
        + offs_d[None, :] * stride_ok
    )
    tl.store(o_ptrs, acc.to(Out.dtype.element_ty))
    tl.store(Lse + off_hz * seqlen_q + offs_m, lse)

# config = {"BLOCK_M": 64, "BLOCK_N": 128, "HEAD_DIM": 32, "arch": "sm_100", "causal": true, "dtype": "fp16", "num_stages": 2, "num_warps": 8}
# arch = sm_100


// ===== COMPILED SASS (sm_100a) =====

	.target	sm_100a

	.elftype	@"ET_EXEC"


//--------------------- .note.nv.tkinfo           --------------------------
	.section	.note.nv.tkinfo,"",@"SHT_NOTE"
	.sectionflags	@"SHF_NOTE_NV_TKINFO"
	.tkinfo
        /*0018*/ 	.word	0x00000081
        /*0030*/ 	.string	""
        /*0030*/ 	.string	"ptxas-blackwell"
        /*0030*/ 	.string	"Cuda compilation tools, release 12.9, V12.9.86"
        /*0030*/ 	.string	"Build cuda_12.9.r12.9/compiler.36037853_0"
        /*0030*/ 	.string	"-v  -suppress-debug-info  -lineinfo  -arch sm_100a "



//--------------------- .note.nv.cuver            --------------------------
	.section	.note.nv.cuver,"",@"SHT_NOTE"
	.sectionflags	@"SHF_NOTE_NV_CUVER"
        /*0018*/ 	.short	0x0001
        /*001a*/ 	.short	0x0064
        /*001c*/ 	.short	0x0001
        /*001e*/ 	.short	0x0000
        /*0020*/ 	.short	0x0001
        /*0022*/ 	.short	0x0000


//--------------------- .nv.info                  --------------------------
	.section	.nv.info,"",@"SHT_CUDA_INFO"
	.align	4


	//----- nvinfo : EIATTR_REGCOUNT
	.align		4
        /*0000*/ 	.byte	0x04, 0x2f
        /*0002*/ 	.short	(.L_5 - .L_4)
	.align		4
.L_4:
        /*0004*/ 	.word	index@(attn_fwd)
        /*0008*/ 	.word	0x000000b4


	//----- nvinfo : EIATTR_FRAME_SIZE
	.align		4
.L_5:
        /*000c*/ 	.byte	0x04, 0x11
        /*000e*/ 	.short	(.L_7 - .L_6)
	.align		4
.L_6:
        /*0010*/ 	.word	index@($__internal_2_$__cuda_sm10x_tcgen05_guardrail_trap_unallocated_columns_being_dealloced)
        /*0014*/ 	.word	0x00000000


	//----- nvinfo : EIATTR_FRAME_SIZE
	.align		4
.L_7:
        /*0018*/ 	.byte	0x04, 0x11
        /*001a*/ 	.short	(.L_9 - .L_8)
	.align		4
.L_8:
        /*001c*/ 	.word	index@($__internal_1_$__cuda_sm10x_tcgen05_guardrail_trap_phase_invalid_during_alloc)
        /*0020*/ 	.word	0x00000000


	//----- nvinfo : EIATTR_FRAME_SIZE
	.align		4
.L_9:
        /*0024*/ 	.byte	0x04, 0x11
        /*0026*/ 	.short	(.L_11 - .L_10)
	.align		4
.L_10:
        /*0028*/ 	.word	index@($__internal_0_$__cuda_sm10x_tcgen05_guardrail_trap_col_being_dealloced_not_returned_by_alloc)
        /*002c*/ 	.word	0x00000000


	//----- nvinfo : EIATTR_FRAME_SIZE
	.align		4
.L_11:
        /*0030*/ 	.byte	0x04, 0x11
        /*0032*/ 	.short	(.L_13 - .L_12)
	.align		4
.L_12:
        /*0034*/ 	.word	index@(attn_fwd)
        /*0038*/ 	.word	0x00000000


	//----- nvinfo : EIATTR_MIN_STACK_SIZE
	.align		4
.L_13:
        /*003c*/ 	.byte	0x04, 0x12
        /*003e*/ 	.short	(.L_15 - .L_14)
	.align		4
.L_14:
        /*0040*/ 	.word	index@(attn_fwd)
        /*0044*/ 	.word	0x00000000
.L_15:


//--------------------- .nv.info.attn_fwd         --------------------------
	.section	.nv.info.attn_fwd,"",@"SHT_CUDA_INFO"
	.sectionflags	@""
	.align	4


	//----- nvinfo : EIATTR_CUDA_API_VERSION
	.align		4
        /*0000*/ 	.byte	0x04, 0x37
        /*0002*/ 	.short	(.L_17 - .L_16)
.L_16:
        /*0004*/ 	.word	0x00000081


	//----- nvinfo : EIATTR_KPARAM_INFO
	.align		4
.L_17:
        /*0008*/ 	.byte	0x04, 0x17
        /*000a*/ 	.short	(.L_19 - .L_18)
.L_18:
        /*000c*/ 	.word	0x00000000
        /*0010*/ 	.short	0x0019
        /*0012*/ 	.short	0x0080
        /*0014*/ 	.byte	0x00, 0xf4, 0x21, 0x00


	//----- nvinfo : EIATTR_KPARAM_INFO
	.align		4
.L_19:
        /*0018*/ 	.byte	0x04, 0x17
        /*001a*/ 	.short	(.L_21 - .L_20)
.L_20:
        /*001c*/ 	.word	0x00000000
        /*0020*/ 	.short	0x0018
        /*0022*/ 	.short	0x0078
        /*0024*/ 	.byte	0x00, 0xf4, 0x21, 0x00


	//----- nvinfo : EIATTR_KPARAM_INFO
	.align		4
.L_21:
        /*0028*/ 	.byte	0x04, 0x17
        /*002a*/ 	.short	(.L_23 - .L_22)
.L_22:
        /*002c*/ 	.word	0x00000000
        /*0030*/ 	.short	0x0017
        /*0032*/ 	.short	0x0070
        /*0034*/ 	.byte	0x00, 0xf0, 0x11, 0x00


	//----- nvinfo : EIATTR_KPARAM_INFO
	.align		4
.L_23:
        /*0038*/ 	.byte	0x04, 0x17
        /*003a*/ 	.short	(.L_25 - .L_24)
.L_24:
        /*003c*/ 	.word	0x00000000
        /*0040*/ 	.short	0x0016
        /*0042*/ 	.short	0x006c
        /*0044*/ 	.byte	0x00, 0xf0, 0x11, 0x00


	//----- nvinfo : EIATTR_KPARAM_INFO
	.align		4
.L_25:
        /*0048*/ 	.byte	0x04, 0x17
        /*004a*/ 	.short	(.L_27 - .L_26)
.L_26:
        /*004c*/ 	.word	0x00000000
        /*0050*/ 	.short	0x0015
        /*0052*/ 	.short	0x0068
        /*0054*/ 	.byte	0x00, 0xf0, 0x11, 0x00


	//----- nvinfo : EIATTR_KPARAM_INFO
	.align		4
.L_27:
        /*0058*/ 	.byte	0x04, 0x17
        /*005a*/ 	.short	(.L_29 - .L_28)
.L_28:
        /*005c*/ 	.word	0x00000000
        /*0060*/ 	.short	0x0014
        /*0062*/ 	.short	0x0064
        /*0064*/ 	.byte	0x00, 0xf0, 0x11, 0x00


	//----- nvinfo : EIATTR_KPARAM_INFO
	.align		4
.L_29:
        /*0068*/ 	.byte	0x04, 0x17
        /*006a*/ 	.short	(.L_31 - .L_30)
.L_30:
        /*006c*/ 	.word	0x00000000
        /*0070*/ 	.short	0x0013
        /*0072*/ 	.short	0x0060
        /*0074*/ 	.byte	0x00, 0xf0, 0x11, 0x00


	//----- nvinfo : EIATTR_KPARAM_INFO
	.align		4
.L_31:
        /*0078*/ 	.byte	0x04, 0x17
        /*007a*/ 	.short	(.L_33 - .L_32)
.L_32:
        /*007c*/ 	.word	0x00000000
        /*0080*/ 	.short	0x0012
        /*0082*/ 	.short	0x005c
        /*0084*/ 	.byte	0x00, 0xf0, 0x11, 0x00


	//----- nvinfo : EIATTR_KPARAM_INFO
	.align		4
.L_33:
        /*0088*/ 	.byte	0x04, 0x17
        /*008a*/ 	.short	(.L_35 - .L_34)
.L_34:
        /*008c*/ 	.word	0x00000000
        /*0090*/ 	.short	0x0011
        /*0092*/ 	.short	0x0058
        /*0094*/ 	.byte	0x00, 0xf0, 0x11, 0x00


	//----- nvinfo : EIATTR_KPARAM_INFO
	.align		4
.L_35:
        /*0098*/ 	.byte	0x04, 0x17
        /*009a*/ 	.short	(.L_37 - .L_36)
.L_36:
        /*009c*/ 	.word	0x00000000
        /*00a0*/ 	.short	0x0010
        /*00a2*/ 	.short	0x0054
        /*00a4*/ 	.byte	0x00, 0xf0, 0x11, 0x00


	//----- nvinfo : EIATTR_KPARAM_INFO
	.align		4
.L_37:
        /*00a8*/ 	.byte	0x04, 0x17
        /*00aa*/ 	.short	(.L_39 - .L_38)
.L_38:
        /*00ac*/ 	.word	0x00000000
        /*00b0*/ 	.short	0x000f
        /*00b2*/ 	.short	0x0050
        /*00b4*/ 	.byte	0x00, 0xf0, 0x11, 0x00


	//----- nvinfo : EIATTR_KPARAM_INFO
	.align		4
.L_39:
        /*00b8*/ 	.byte	0x04, 0x17
        /*00ba*/ 	.short	(.L_41 - .L_40)
.L_40:
        /*00bc*/ 	.word	0x00000000
        /*00c0*/ 	.short	0x000e
        /*00c2*/ 	.short	0x004c
        /*00c4*/ 	.byte	0x00, 0xf0, 0x11, 0x00


	//----- nvinfo : EIATTR_KPARAM_INFO
	.align		4
.L_41:
        /*00c8*/ 	.byte	0x04, 0x17
        /*00ca*/ 	.short	(.L_43 - .L_42)
.L_42:
        /*00cc*/ 	.word	0x00000000
        /*00d0*/ 	.short	0x000d
        /*00d2*/ 	.short	0x0048
        /*00d4*/ 	.byte	0x00, 0xf0, 0x11, 0x00


	//----- nvinfo : EIATTR_KPARAM_INFO
	.align		4
.L_43:
        /*00d8*/ 	.byte	0x04, 0x17
        /*00da*/ 	.short	(.L_45 - .L_44)
.L_44:
        /*00dc*/ 	.word	0x00000000
        /*00e0*/ 	.short	0x000c
        /*00e2*/ 	.short	0x0044
        /*00e4*/ 	.byte	0x00, 0xf0, 0x11, 0x00


	//----- nvinfo : EIATTR_KPARAM_INFO
	.align		4
.L_45:
        /*00e8*/ 	.byte	0x04, 0x17
        /*00ea*/ 	.short	(.L_47 - .L_46)
.L_46:
        /*00ec*/ 	.word	0x00000000
        /*00f0*/ 	.short	0x000b
        /*00f2*/ 	.short	0x0040
        /*00f4*/ 	.byte	0x00, 0xf0, 0x11, 0x00


	//----- nvinfo : EIATTR_KPARAM_INFO
	.align		4
.L_47:
        /*00f8*/ 	.byte	0x04, 0x17
        /*00fa*/ 	.short	(.L_49 - .L_48)
.L_48:
        /*00fc*/ 	.word	0x00000000
        /*0100*/ 	.short	0x000a
        /*0102*/ 	.short	0x003c
        /*0104*/ 	.byte	0x00, 0xf0, 0x11, 0x00


	//----- nvinfo : EIATTR_KPARAM_INFO
	.align		4
.L_49:
        /*0108*/ 	.byte	0x04, 0x17
        /*010a*/ 	.short	(.L_51 - .L_50)
.L_50:
        /*010c*/ 	.word	0x00000000
        /*0110*/ 	.short	0x0009
        /*0112*/ 	.short	0x0038
        /*0114*/ 	.byte	0x00, 0xf0, 0x11, 0x00


	//----- nvinfo : EIATTR_KPARAM_INFO
	.align		4
.L_51:
        /*0118*/ 	.byte	0x04, 0x17
        /*011a*/ 	.short	(.L_53 - .L_52)
.L_52:
        /*011c*/ 	.word	0x00000000
        /*0120*/ 	.short	0x0008
        /*0122*/ 	.short	0x0034
        /*0124*/ 	.byte	0x00, 0xf0, 0x11, 0x00


	//----- nvinfo : EIATTR_KPARAM_INFO
	.align		4
.L_53:
        /*0128*/ 	.byte	0x04, 0x17
        /*012a*/ 	.short	(.L_55 - .L_54)
.L_54:
        /*012c*/ 	.word	0x00000000
        /*0130*/ 	.short	0x0007
        /*0132*/ 	.short	0x0030
        /*0134*/ 	.byte	0x00, 0xf0, 0x11, 0x00


	//----- nvinfo : EIATTR_KPARAM_INFO
	.align		4
.L_55:
        /*0138*/ 	.byte	0x04, 0x17
        /*013a*/ 	.short	(.L_57 - .L_56)
.L_56:
        /*013c*/ 	.word	0x00000000
        /*0140*/ 	.short	0x0006
        /*0142*/ 	.short	0x002c
        /*0144*/ 	.byte	0x00, 0xf0, 0x11, 0x00


	//----- nvinfo : EIATTR_KPARAM_INFO
	.align		4
.L_57:
        /*0148*/ 	.byte	0x04, 0x17
        /*014a*/ 	.short	(.L_59 - .L_58)
.L_58:
        /*014c*/ 	.word	0x00000000
        /*0150*/ 	.short	0x0005
        /*0152*/ 	.short	0x0028
        /*0154*/ 	.byte	0x00, 0xf0, 0x11, 0x00


	//----- nvinfo : EIATTR_KPARAM_INFO
	.align		4
.L_59:
        /*0158*/ 	.byte	0x04, 0x17
        /*015a*/ 	.short	(.L_61 - .L_60)
.L_60:
        /*015c*/ 	.word	0x00000000
        /*0160*/ 	.short	0x0004
        /*0162*/ 	.short	0x0020
        /*0164*/ 	.byte	0x00, 0xf4, 0x21, 0x00


	//----- nvinfo : EIATTR_KPARAM_INFO
	.align		4
.L_61:
        /*0168*/ 	.byte	0x04, 0x17
        /*016a*/ 	.short	(.L_63 - .L_62)
.L_62:
        /*016c*/ 	.word	0x00000000
        /*0170*/ 	.short	0x0003
        /*0172*/ 	.short	0x0018
        /*0174*/ 	.byte	0x00, 0xf4, 0x21, 0x00


	//----- nvinfo : EIATTR_KPARAM_INFO
	.align		4
.L_63:
        /*0178*/ 	.byte	0x04, 0x17
        /*017a*/ 	.short	(.L_65 - .L_64)
.L_64:
        /*017c*/ 	.word	0x00000000
        /*0180*/ 	.short	0x0002
        /*0182*/ 	.short	0x0010
        /*0184*/ 	.byte	0x00, 0xf4, 0x21, 0x00


	//----- nvinfo : EIATTR_KPARAM_INFO
	.align		4
.L_65:
        /*0188*/ 	.byte	0x04, 0x17
        /*018a*/ 	.short	(.L_67 - .L_66)
.L_66:
        /*018c*/ 	.word	0x00000000
        /*0190*/ 	.short	0x0001
        /*0192*/ 	.short	0x0008
        /*0194*/ 	.byte	0x00, 0xf4, 0x21, 0x00


	//----- nvinfo : EIATTR_KPARAM_INFO
	.align		4
.L_67:
        /*0198*/ 	.byte	0x04, 0x17
        /*019a*/ 	.short	(.L_69 - .L_68)
.L_68:
        /*019c*/ 	.word	0x00000000
        /*01a0*/ 	.short	0x0000
        /*01a2*/ 	.short	0x0000
        /*01a4*/ 	.byte	0x00, 0xf4, 0x21, 0x00


	//----- nvinfo : EIATTR_AT_ENTRY_FRAGMENTS
	.align		4
.L_69:
        /*01a8*/ 	.byte	0x04, 0x4f
        /*01aa*/ 	.short	(.L_71 - .L_70)


	//   ....[0]....
.L_70:
        /*01ac*/ 	.word	0x00000004


	//----- nvinfo : EIATTR_RESERVED_SMEM_USED
	.align		4
.L_71:
        /*01b0*/ 	.byte	0x01, 0x41
	.zero		2


	//----- nvinfo : EIATTR_SPARSE_MMA_MASK
	.align		4
        /*01b4*/ 	.byte	0x03, 0x50
        /*01b6*/ 	.short	0x0000


	//----- nvinfo : EIATTR_TCGEN05_1CTA_USED
	.align		4
        /*01b8*/ 	.byte	0x01, 0x51
	.zero		2


	//----- nvinfo : EIATTR_MAXREG_COUNT
	.align		4
        /*01bc*/ 	.byte	0x03, 0x1b
        /*01be*/ 	.short	0x00ff


	//----- nvinfo : EIATTR_NUM_BARRIERS
	.align		4
        /*01c0*/ 	.byte	0x02, 0x4c
        /*01c2*/ 	.byte	0x01
	.zero		1


	//----- nvinfo : EIATTR_INT_WARP_WIDE_INSTR_OFFSETS
	.align		4
        /*01c4*/ 	.byte	0x04, 0x31
        /*01c6*/ 	.short	(.L_73 - .L_72)


	//   ....[0]....
.L_72:
        /*01c8*/ 	.word	0x00000c70


	//   ....[1]....
        /*01cc*/ 	.word	0x00000c90


	//   ....[2]....
        /*01d0*/ 	.word	0x00000fe0


	//   ....[3]....
        /*01d4*/ 	.word	0x00001090


	//   ....[4]....
        /*01d8*/ 	.word	0x00003960


	//   ....[5]....
        /*01dc*/ 	.word	0x00006400


	//   ....[6]....
        /*01e0*/ 	.word	0x00006450


	//----- nvinfo : EIATTR_COOP_GROUP_MASK_REGIDS
	.align		4
.L_73:
        /*01e4*/ 	.byte	0x04, 0x29
        /*01e6*/ 	.short	(.L_75 - .L_74)


	//   ....[0]....
.L_74:
        /*01e8*/ 	.word	0xffffffff


	//   ....[1]....
        /*01ec*/ 	.word	0xffffffff


	//   ....[2]....
        /*01f0*/ 	.word	0xffffffff


	//   ....[3]....
        /*01f4*/ 	.word	0xffffffff


	//   ....[4]....
        /*01f8*/ 	.word	0xffffffff


	//   ....[5]....
        /*01fc*/ 	.word	0xffffffff


	//   ....[6]....
        /*0200*/ 	.word	0xffffffff


	//   ....[7]....
        /*0204*/ 	.word	0xffffffff


	//   ....[8]....
        /*0208*/ 	.word	0xffffffff


	//   ....[9]....
        /*020c*/ 	.word	0xffffffff


	//   ....[10]....
        /*0210*/ 	.word	0xffffffff


	//   ....[11]....
        /*0214*/ 	.word	0xffffffff


	//----- nvinfo : EIATTR_COOP_GROUP_INSTR_OFFSETS
	.align		4
.L_75:
        /*0218*/ 	.byte	0x04, 0x28
        /*021a*/ 	.short	(.L_77 - .L_76)


	//   ....[0]....
.L_76:
        /*021c*/ 	.word	0x00000060


	//   ....[1]....
        /*0220*/ 	.word	0x00000320


	//   ....[2]....
        /*0224*/ 	.word	0x00001e60


	//   ....[3]....
        /*0228*/ 	.word	0x00002220


	//   ....[4]....
        /*022c*/ 	.word	0x00002b00


	//   ....[5]....
        /*0230*/ 	.word	0x00002b50


	//   ....[6]....
        /*0234*/ 	.word	0x00004540


	//   ....[7]....
        /*0238*/ 	.word	0x00004590


	//   ....[8]....
        /*023c*/ 	.word	0x00004e10


	//   ....[9]....
        /*0240*/ 	.word	0x00004e70


	//   ....[10]....
        /*0244*/ 	.word	0x00006290


	//   ....[11]....
        /*0248*/ 	.word	0x00006500


	//----- nvinfo : EIATTR_VRC_CTA_INIT_COUNT
	.align		4
.L_77:
        /*024c*/ 	.byte	0x02, 0x4a
        /*024e*/ 	.byte	0x80
	.zero		1


	//----- nvinfo : EIATTR_MBARRIER_INSTR_OFFSETS
	.align		4
        /*0250*/ 	.byte	0x04, 0x39
        /*0252*/ 	.short	(.L_79 - .L_78)


	//   ....[0]....
.L_78:
        /*0254*/ 	.word	0x00000e70
        /*0258*/ 	.word	0x000000ff
        /*025c*/ 	.word	0x00000000
        /*0260*/ 	.short	0x0100
        /*0262*/ 	.byte	0x0e
	.zero		1


	//   ....[1]....
        /*0264*/ 	.word	0x00001080
        /*0268*/ 	.word	0x000000ff
        /*026c*/ 	.word	0x00007008
        /*0270*/ 	.short	0x0100
        /*0272*/ 	.byte	0x0b
	.zero		1


	//   ....[2]....
        /*0274*/ 	.word	0x00001230
        /*0278*/ 	.word	0x000000ff
        /*027c*/ 	.word	0x00002000
        /*0280*/ 	.short	0x0100
        /*0282*/ 	.byte	0x0b
	.zero		1


	//   ....[3]....
        /*0284*/ 	.word	0x00001410
        /*0288*/ 	.word	0x000000ff
        /*028c*/ 	.word	0x00002000
        /*0290*/ 	.short	0x010a
        /*0292*/ 	.byte	0x0b
	.zero		1


	//   ....[4]....
        /*0294*/ 	.word	0x00001c40
        /*0298*/ 	.word	0x000000ff
        /*029c*/ 	.word	0x00002000
        /*02a0*/ 	.short	0x0108
        /*02a2*/ 	.byte	0x0b
	.zero		1


	//   ....[5]....
        /*02a4*/ 	.word	0x00003aa0
        /*02a8*/ 	.word	0x000000ff
        /*02ac*/ 	.word	0x00007010
        /*02b0*/ 	.short	0x0100
        /*02b2*/ 	.byte	0x0b
	.zero		1


	//   ....[6]....
        /*02b4*/ 	.word	0x00003bb0
        /*02b8*/ 	.word	0x000000ff
        /*02bc*/ 	.word	0x00007010
        /*02c0*/ 	.short	0x010a
        /*02c2*/ 	.byte	0x0b
	.zero		1


	//   ....[7]....
        /*02c4*/ 	.word	0x00003c80
        /*02c8*/ 	.word	0x000000ff
        /*02cc*/ 	.word	0x00007010
        /*02d0*/ 	.short	0x0108
        /*02d2*/ 	.byte	0x0b
	.zero		1


	//   ....[8]....
        /*02d4*/ 	.word	0x00004ed0
        /*02d8*/ 	.word	0x000000ff
        /*02dc*/ 	.word	0x00000000
        /*02e0*/ 	.short	0x010a
        /*02e2*/ 	.byte	0x0e
	.zero		1


	//   ....[9]....
        /*02e4*/ 	.word	0x00005950
        /*02e8*/ 	.word	0x000000ff
        /*02ec*/ 	.word	0x00000000
        /*02f0*/ 	.short	0x010a
        /*02f2*/ 	.byte	0x0e
	.zero		1


	//   ....[10]....
        /*02f4*/ 	.word	0x00005ae0
        /*02f8*/ 	.word	0x000000ff
        /*02fc*/ 	.word	0x00007000
        /*0300*/ 	.short	0x0108
        /*0302*/ 	.byte	0x0b
	.zero		1


	//   ....[11]....
        /*0304*/ 	.word	0x00005bc0
        /*0308*/ 	.word	0x000000ff
        /*030c*/ 	.word	0x00007008
        /*0310*/ 	.short	0x0108
        /*0312*/ 	.byte	0x0b
	.zero		1


	//   ....[12]....
        /*0314*/ 	.word	0x00006520
        /*0318*/ 	.word	0x000000ff
        /*031c*/ 	.word	0x00002000
        /*0320*/ 	.short	0x010a
        /*0322*/ 	.byte	0x0b
	.zero		1


	//   ....[13]....
        /*0324*/ 	.word	0x00006550
        /*0328*/ 	.word	0x000000ff
        /*032c*/ 	.word	0x00007010
        /*0330*/ 	.short	0x010a
        /*0332*/ 	.byte	0x0b
	.zero		1


	//   ....[14]....
        /*0334*/ 	.word	0x00006580
        /*0338*/ 	.word	0x000000ff
        /*033c*/ 	.word	0x00000000
        /*0340*/ 	.short	0x010a
        /*0342*/ 	.byte	0x0e
	.zero		1


	//   ....[15]....
        /*0344*/ 	.word	0x000065b0
        /*0348*/ 	.word	0x000000ff
        /*034c*/ 	.word	0x00000000
        /*0350*/ 	.short	0x010a
        /*0352*/ 	.byte	0x0e
	.zero		1


	//----- nvinfo : EIATTR_NUM_MBARRIERS
	.align		4
.L_79:
        /*0354*/ 	.byte	0x03, 0x38
        /*0356*/ 	.short	0xffff


	//----- nvinfo : EIATTR_EXIT_INSTR_OFFSETS
	.align		4
        /*0358*/ 	.byte	0x04, 0x1c
        /*035a*/ 	.short	(.L_81 - .L_80)


	//   ....[0]....
.L_80:
        /*035c*/ 	.word	0x00006510


	//----- nvinfo : EIATTR_REQNTID
	.align		4
.L_81:
        /*0360*/ 	.byte	0x04, 0x10
        /*0362*/ 	.short	(.L_83 - .L_82)
.L_82:
        /*0364*/ 	.word	0x00000100
        /*0368*/ 	.word	0x00000001
        /*036c*/ 	.word	0x00000001


	//----- nvinfo : EIATTR_CRS_STACK_SIZE
	.align		4
.L_83:
        /*0370*/ 	.byte	0x04, 0x1e
        /*0372*/ 	.short	(.L_85 - .L_84)
.L_84:
        /*0374*/ 	.word	0x00000000


	//----- nvinfo : EIATTR_CBANK_PARAM_SIZE
	.align		4
.L_85:
        /*0378*/ 	.byte	0x03, 0x19
        /*037a*/ 	.short	0x0088


	//----- nvinfo : EIATTR_PARAM_CBANK
	.align		4
        /*037c*/ 	.byte	0x04, 0x0a
        /*037e*/ 	.short	(.L_87 - .L_86)
	.align		4
.L_86:
        /*0380*/ 	.word	index@(.nv.constant0.attn_fwd)
        /*0384*/ 	.short	0x0380
        /*0386*/ 	.short	0x0088


	//----- nvinfo : EIATTR_SW_WAR
	.align		4
.L_87:
        /*0388*/ 	.byte	0x04, 0x36
        /*038a*/ 	.short	(.L_89 - .L_88)
.L_88:
        /*038c*/ 	.word	0x00000008
.L_89:


//--------------------- .nv.compat                --------------------------
	.section	.nv.compat,"",@"SHT_CUDA_COMPAT_INFO"
	.align	4
        /*0000*/ 	.byte	0x02, 0x02, 0x02, 0x00, 0x02, 0x05, 0x05, 0x00, 0x02, 0x03, 0x00, 0x00, 0x02, 0x06, 0x01, 0x00


//--------------------- .nv.callgraph             --------------------------
	.section	.nv.callgraph,"",@"SHT_CUDA_CALLGRAPH"
	.align	4
	.sectionentsize	8
	.align		4
        /*0000*/ 	.word	0x00000000
	.align		4
        /*0004*/ 	.word	0xffffffff
	.align		4
        /*0008*/ 	.word	0x00000000
	.align		4
        /*000c*/ 	.word	0xfffffffe
	.align		4
        /*0010*/ 	.word	0x00000000
	.align		4
        /*0014*/ 	.word	0xfffffffd
	.align		4
        /*0018*/ 	.word	0x00000000
	.align		4
        /*001c*/ 	.word	0xfffffffc


//--------------------- .nv.constant4             --------------------------
	.section	.nv.constant4,"a",@progbits
	.align	8
	.align		8
.nv.constant4:
        /*0000*/ 	.dword	_$_str


//--------------------- .text.attn_fwd            --------------------------
	.section	.text.attn_fwd,"ax",@progbits
	.align	128
        .global         attn_fwd
        .type           attn_fwd,@function
        .size           attn_fwd,(.L_x_28 - attn_fwd)
        .other          attn_fwd,@"STO_CUDA_ENTRY STV_DEFAULT"
attn_fwd:
.text.attn_fwd:
[----:B------:R-:W0:Y:S01]  /*0000*/  LDC R1, c[0x0][0x37c] ;  /* 0x0000df00ff017b82 */ /* 0x000e220000000800 */
[----:B------:R-:W1:Y:S02]  /*0010*/  S2R R0, SR_TID.X ;  /* 0x0000000000007919 */ /* 0x000e640000002100 */
[----:B-1----:R-:W-:-:S04]  /*0020*/  ISETP.GE.U32.AND P0, PT, R0, 0x20, PT ;  /* 0x000000200000780c */ /* 0x002fc80003f06070 */
[----:B------:R-:W-:-:S09]  /*0030*/  P2R R2, PR, RZ, 0x1 ;  /* 0x00000001ff027803 */ /* 0x000fd20000000000 */
[----:B------:R-:W-:Y:S05]  /*0040*/  @P0 BRA `(.L_x_0) ;  /* 0x0000000000b80947 */ /* 0x000fea0003800000 */
[----:B------:R-:W1:Y:S01]  /*0050*/  S2UR UR6, SR_CgaCtaId ;  /* 0x00000000000679c3 */ /* 0x000e620000008800 */
[----:B------:R-:W-:Y:S01]  /*0060*/  NOP ;  /* 0x0000000000007918 */ /* 0x000fe20000000000 */
[----:B------:R-:W-:Y:S02]  /*0070*/  UMOV UR4, 0x40 ;  /* 0x0000004000047882 */ /* 0x000fe40000000000 */
[----:B-1----:R-:W-:-:S09]  /*0080*/  ULEA UR4, UR6, UR4, 0x18 ;  /* 0x0000000406047291 */ /* 0x002fd2000f8ec0ff */
[----:B------:R-:W1:Y:S01]  /*0090*/  LDS.U8 R2, [UR4] ;  /* 0x00000004ff027984 */ /* 0x000e620008000000 */
[----:B------:R-:W-:Y:S02]  /*00a0*/  UMOV UR4, 0x400 ;  /* 0x0000040000047882 */ /* 0x000fe40000000000 */
[----:B------:R-:W-:Y:S01]  /*00b0*/  ULEA UR4, UR6, UR4, 0x18 ;  /* 0x0000000406047291 */ /* 0x000fe2000f8ec0ff */
[----:B-1----:R-:W-:-:S13]  /*00c0*/  ISETP.NE.AND P0, PT, R2, RZ, PT ;  /* 0x000000ff0200720c */ /* 0x002fda0003f05270 */
[----:B------:R-:W-:Y:S05]  /*00d0*/  @P0 BRA `(.L_x_1) ;  /* 0x00000000007c0947 */ /* 0x000fea0003800000 */
[----:B------:R-:W-:-:S13]  /*00e0*/  ELECT P0, URZ, PT ;  /* 0x0000000000ff782f */ /* 0x000fda0003800000 */
[----:B------:R-:W-:Y:S05]  /*00f0*/  @!P0 BRA `(.L_x_2) ;  /* 0x0000000000848947 */ /* 0x000fea0003800000 */
[----:B------:R-:W-:Y:S01]  /*0100*/  UMOV UR5, 0x4 ;  /* 0x0000000400057882 */ /* 0x000fe20000000000 */
[----:B------:R-:W-:Y:S02]  /*0110*/  IMAD.MOV.U32 R5, RZ, RZ, 0x1 ;  /* 0x00000001ff057424 */ /* 0x000fe400078e00ff */
[----:B------:R-:W-:Y:S02]  /*0120*/  IMAD.MOV.U32 R3, RZ, RZ, 0xf ;  /* 0x0000000fff037424 */ /* 0x000fe400078e00ff */
[----:B------:R-:W-:Y:S04]  /*0130*/  DEPBAR.LE SB1, 0x36 ;  /* 0x00009d800000791a */ /* 0x000fe80000000000 */
[----:B------:R-:W1:Y:S02]  /*0140*/  UTCATOMSWS.FIND_AND_SET.ALIGN UP0, UR5, UR5 ;  /* 0x00000005000575e3 */ /* 0x000e640008000800 */
[----:B-1----:R-:W-:-:S04]  /*0150*/  PLOP3.LUT P0, PT, PT, PT, UP0, 0x80, 0x8 ;  /* 0x000000000008781c */ /* 0x002fc80003f0f008 */
[----:B------:R-:W-:-:S04]  /*0160*/  SEL R2, RZ, 0xffffffff, !P0 ;  /* 0xffffffffff027807 */ /* 0x000fc80004000000 */
[----:B------:R-:W-:Y:S01]  /*0170*/  ISETP.NE.AND P0, PT, R2, RZ, PT ;  /* 0x000000ff0200720c */ /* 0x000fe20003f05270 */
[----:B------:R-:W-:-:S12]  /*0180*/  IMAD.U32 R2, RZ, RZ, UR5 ;  /* 0x00000005ff027e24 */ /* 0x000fd8000f8e00ff */
[----:B------:R-:W-:Y:S05]  /*0190*/  @P0 BRA `(.L_x_3) ;  /* 0x0000000000240947 */ /* 0x000fea0003800000 */
.L_x_4:
[----:B------:R-:W-:Y:S05]  /*01a0*/  NANOSLEEP 0x64 ;  /* 0x000000640000795d */ /* 0x000fea0003800000 */
[----:B------:R-:W-:-:S05]  /*01b0*/  UMOV UR5, 0x4 ;  /* 0x0000000400057882 */ /* 0x000fca0000000000 */
[----:B------:R-:W-:Y:S04]  /*01c0*/  DEPBAR.LE SB1, 0x36 ;  /* 0x00009d800000791a */ /* 0x000fe80000000000 */
[----:B------:R-:W1:Y:S02]  /*01d0*/  UTCATOMSWS.FIND_AND_SET.ALIGN UP0, UR5, UR5 ;  /* 0x00000005000575e3 */ /* 0x000e640008000800 */
[----:B-1----:R-:W-:-:S04]  /*01e0*/  PLOP3.LUT P0, PT, PT, PT, UP0, 0x80, 0x8 ;  /* 0x000000000008781c */ /* 0x002fc80003f0f008 */
[----:B------:R-:W-:-:S04]  /*01f0*/  SEL R2, RZ, 0xffffffff, !P0 ;  /* 0xffffffffff027807 */ /* 0x000fc80004000000 */
[----:B------:R-:W-:Y:S01]  /*0200*/  ISETP.NE.AND P0, PT, R2, RZ, PT ;  /* 0x000000ff0200720c */ /* 0x000fe20003f05270 */
[----:B------:R-:W-:-:S12]  /*0210*/  IMAD.U32 R2, RZ, RZ, UR5 ;  /* 0x00000005ff027e24 */ /* 0x000fd8000f8e00ff */
[----:B------:R-:W-:Y:S05]  /*0220*/  @!P0 BRA `(.L_x_4) ;  /* 0xfffffffc00dc8947 */ /* 0x000fea000383ffff */
.L_x_3:
[C---:B------:R-:W-:Y:S01]  /*0230*/  VIADD R4, R2.reuse, 0x10 ;  /* 0x0000001002047836 */ /* 0x040fe20000000000 */
[----:B------:R-:W-:Y:S01]  /*0240*/  UMOV UR5, 0x50 ;  /* 0x0000005000057882 */ /* 0x000fe20000000000 */
[----:B------:R-:W-:Y:S01]  /*0250*/  SHF.L.U32 R3, R3, R2, RZ ;  /* 0x0000000203037219 */ /* 0x000fe200000006ff */
[----:B------:R-:W-:Y:S01]  /*0260*/  ULEA UR5, UR6, UR5, 0x18 ;  /* 0x0000000506057291 */ /* 0x000fe2000f8ec0ff */
[----:B------:R-:W-:Y:S02]  /*0270*/  SHF.L.U32 R2, R2, 0x5, RZ ;  /* 0x0000000502027819 */ /* 0x000fe400000006ff */
[----:B------:R-:W-:-:S04]  /*0280*/  SHF.L.U32 R4, R5, R4, RZ ;  /* 0x0000000405047219 */ /* 0x000fc800000006ff */
[----:B------:R-:W-:-:S05]  /*0290*/  LOP3.LUT R3, R4, R3, RZ, 0xfc, !PT ;  /* 0x0000000304037212 */ /* 0x000fca00078efcff */
[----:B------:R1:W-:Y:S04]  /*02a0*/  ATOMS.OR RZ, [UR5], R3 ;  /* 0x00000003ffff798c */ /* 0x0003e8000b000005 */
[----:B------:R1:W-:Y:S01]  /*02b0*/  STS [UR4], R2 ;  /* 0x00000002ff007988 */ /* 0x0003e20008000804 */
[----:B------:R-:W-:Y:S05]  /*02c0*/  BRA `(.L_x_2) ;  /* 0x0000000000107947 */ /* 0x000fea0003800000 */
.L_x_1:
[----:B------:R-:W-:-:S05]  /*02d0*/  IMAD.MOV.U32 R2, RZ, RZ, -0x1 ;  /* 0xffffffffff027424 */ /* 0x000fca00078e00ff */
[----:B------:R1:W-:Y:S02]  /*02e0*/  STS [UR4], R2 ;  /* 0x00000002ff007988 */ /* 0x0003e40008000804 */
[----:B-1----:R-:W-:-:S07]  /*02f0*/  MOV R2, 0x310 ;  /* 0x0000031000027802 */ /* 0x002fce0000000f00 */
[----:B0-----:R-:W-:Y:S05]  /*0300*/  CALL.REL.NOINC `($__internal_1_$__cuda_sm10x_tcgen05_guardrail_trap_phase_invalid_during_alloc) ;  /* 0x0000006000c07944 */ /* 0x001fea0003c00000 */
.L_x_2:
[----:B------:R-:W-:Y:S05]  /*0310*/  WARPSYNC.ALL ;  /* 0x0000000000007948 */ /* 0x000fea0003800000 */
[----:B------:R-:W-:Y:S01]  /*0320*/  NOP ;  /* 0x0000000000007918 */ /* 0x000fe20000000000 */
.L_x_0:
[----:B------:R-:W2:Y:S01]  /*0330*/  S2R R139, SR_CTAID.X ;  /* 0x00000000008b7919 */ /* 0x000ea20000002500 */
[----:B------:R-:W3:Y:S01]  /*0340*/  S2UR UR10, SR_CTAID.Y ;  /* 0x00000000000a79c3 */ /* 0x000ee20000002600 */
[----:B------:R-:W3:Y:S01]  /*0350*/  LDCU.64 UR4, c[0x0][0x3b0] ;  /* 0x00007600ff0477ac */ /* 0x000ee20008000a00 */
[----:B------:R-:W-:Y:S01]  /*0360*/  SHF.R.U32.HI R99, RZ, 0x6, R0 ;  /* 0x00000006ff637819 */ /* 0x000fe20000011600 */
[----:B------:R-:W-:-:S03]  /*0370*/  UMOV UR11, 0x400 ;  /* 0x00000400000b7882 */ /* 0x000fc60000000000 */
[----:B------:R-:W-:Y:S01]  /*0380*/  SGXT.U32 R99, R99, 0x2 ;  /* 0x000000026363781a */ /* 0x000fe20000000000 */
[----:B------:R-:W4:Y:S01]  /*0390*/  LDCU.64 UR30, c[0x0][0x358] ;  /* 0x00006b00ff1e77ac */ /* 0x000f220008000a00 */
[----:B------:R-:W1:Y:S08]  /*03a0*/  S2UR UR6, SR_CgaCtaId ;  /* 0x00000000000679c3 */ /* 0x000e700000008800 */
[----:B------:R-:W0:Y:S08]  /*03b0*/  LDC.64 R16, c[0x0][0x380] ;  /* 0x0000e000ff107b82 */ /* 0x000e300000000a00 */
[----:B------:R-:W4:Y:S01]  /*03c0*/  LDC R12, c[0x0][0x3b8] ;  /* 0x0000ee00ff0c7b82 */ /* 0x000f220000000800 */
[----:B---3--:R-:W-:-:S04]  /*03d0*/  UIMAD UR4, UR10, UR4, URZ ;  /* 0x000000040a0472a4 */ /* 0x008fc8000f8e02ff */
[----:B------:R-:W-:Y:S01]  /*03e0*/  USHF.L.U32 UR7, UR4, 0x1, URZ ;  /* 0x0000000104077899 */ /* 0x000fe200080006ff */
[----:B--2---:R-:W-:Y:S01]  /*03f0*/  IMAD.SHL.U32 R139, R139, 0x40, RZ ;  /* 0x000000408b8b7824 */ /* 0x004fe200078e00ff */
[----:B-1----:R-:W-:Y:S01]  /*0400*/  ULEA UR11, UR6, UR11, 0x18 ;  /* 0x0000000b060b7291 */ /* 0x002fe2000f8ec0ff */
[----:B------:R-:W1:Y:S03]  /*0410*/  LDC.64 R104, c[0x0][0x3c0] ;  /* 0x0000f000ff687b82 */ /* 0x000e660000000a00 */
[----:B------:R-:W-:-:S05]  /*0420*/  LOP3.LUT R98, R139, 0x3f, R0, 0xf8, !PT ;  /* 0x0000003f8b627812 */ /* 0x000fca00078ef800 */
[----:B------:R-:W-:Y:S01]  /*0430*/  IMAD R2, R98, UR5, RZ ;  /* 0x0000000562027c24 */ /* 0x000fe2000f8e02ff */
[----:B------:R-:W-:Y:S01]  /*0440*/  UIMAD.WIDE UR4, UR4, 0x2, URZ ;  /* 0x00000002040478a5 */ /* 0x000fe2000f8e02ff */
[----:B------:R-:W2:Y:S02]  /*0450*/  LDC.64 R28, c[0x0][0x388] ;  /* 0x0000e200ff1c7b82 */ /* 0x000ea40000000a00 */
[C---:B------:R-:W-:Y:S02]  /*0460*/  IMAD.SHL.U32 R3, R2.reuse, 0x2, RZ ;  /* 0x0000000202037824 */ /* 0x040fe400078e00ff */
[----:B------:R-:W-:-:S04]  /*0470*/  IMAD.HI R2, R2, 0x2, RZ ;  /* 0x0000000202027827 */ /* 0x000fc800078e02ff */
[----:B------:R-:W-:Y:S01]  /*0480*/  BAR.SYNC.DEFER_BLOCKING 0x0 ;  /* 0x0000000000007b1d */ /* 0x000fe20000010000 */
[----:B0-----:R-:W-:Y:S01]  /*0490*/  IADD3 R16, P0, P1, R3, UR7, R16 ;  /* 0x0000000703107c10 */ /* 0x001fe2000f91e010 */
[----:B----4-:R-:W-:-:S03]  /*04a0*/  IMAD R4, R99, R12, RZ ;  /* 0x0000000c63047224 */ /* 0x010fc600078e02ff */
[----:B------:R-:W-:Y:S01]  /*04b0*/  IADD3.X R18, PT, PT, R2, UR5, R17, P0, P1 ;  /* 0x0000000502127c10 */ /* 0x000fe200087e2411 */
[----:B------:R-:W-:Y:S01]  /*04c0*/  IMAD R5, R12, 0x4, R4 ;  /* 0x000000040c057824 */ /* 0x000fe200078e0204 */
[----:B------:R-:W-:Y:S01]  /*04d0*/  LEA R2, P0, R4, R16, 0x1 ;  /* 0x0000001004027211 */ /* 0x000fe200078008ff */
[----:B------:R-:W0:Y:S02]  /*04e0*/  LDCU UR4, c[0x0][0x3c8] ;  /* 0x00007900ff0477ac */ /* 0x000e240008000800 */
[----:B------:R-:W-:Y:S01]  /*04f0*/  IMAD R7, R12, 0x4, R5 ;  /* 0x000000040c077824 */ /* 0x000fe200078e0205 */
[----:B------:R-:W-:Y:S02]  /*0500*/  LEA.HI.X.SX32 R3, R4, R18, 0x1, P0 ;  /* 0x0000001204037211 */ /* 0x000fe400000f0eff */
[----:B------:R-:W-:Y:S02]  /*0510*/  LEA R4, P0, R5, R16, 0x1 ;  /* 0x0000001005047211 */ /* 0x000fe400078008ff */
[----:B------:R-:W-:-:S02]  /*0520*/  LEA R9, R12, R7, 0x2 ;  /* 0x000000070c097211 */ /* 0x000fc400078e10ff */
[----:B------:R-:W-:Y:S01]  /*0530*/  LEA R6, P1, R7, R16, 0x1 ;  /* 0x0000001007067211 */ /* 0x000fe200078208ff */
[----:B------:R-:W3:Y:S01]  /*0540*/  LDS R17, [UR11] ;  /* 0x0000000bff117984 */ /* 0x000ee20008000800 */
[-C--:B------:R-:W-:Y:S01]  /*0550*/  LEA.HI.X.SX32 R5, R5, R18.reuse, 0x1, P0 ;  /* 0x0000001205057211 */ /* 0x080fe200000f0eff */
[C---:B------:R-:W-:Y:S01]  /*0560*/  IMAD R11, R12.reuse, 0x4, R9 ;  /* 0x000000040c0b7824 */ /* 0x040fe200078e0209 */
[----:B------:R-:W-:Y:S01]  /*0570*/  LEA.HI.X.SX32 R7, R7, R18, 0x1, P1 ;  /* 0x0000001207077211 */ /* 0x000fe200008f0eff */
[----:B------:R-:W-:Y:S01]  /*0580*/  BAR.SYNC.DEFER_BLOCKING 0x0 ;  /* 0x0000000000007b1d */ /* 0x000fe20000010000 */
[-C--:B------:R-:W-:Y:S01]  /*0590*/  LEA R8, P1, R9, R16.reuse, 0x1 ;  /* 0x0000001009087211 */ /* 0x080fe200078208ff */
[C---:B------:R-:W-:Y:S01]  /*05a0*/  IMAD R13, R12.reuse, 0x4, R11 ;  /* 0x000000040c0d7824 */ /* 0x040fe200078e020b */
[----:B------:R-:W-:Y:S02]  /*05b0*/  LEA R10, P0, R11, R16, 0x1 ;  /* 0x000000100b0a7211 */ /* 0x000fe400078008ff */
[-C--:B------:R-:W-:Y:S01]  /*05c0*/  LEA.HI.X.SX32 R9, R9, R18.reuse, 0x1, P1 ;  /* 0x0000001209097211 */ /* 0x080fe200008f0eff */
[----:B------:R-:W-:Y:S01]  /*05d0*/  IMAD R14, R12, 0x4, R13 ;  /* 0x000000040c0e7824 */ /* 0x000fe200078e020d */
[----:B------:R-:W-:-:S03]  /*05e0*/  LEA.HI.X.SX32 R11, R11, R18, 0x1, P0 ;  /* 0x000000120b0b7211 */ /* 0x000fc600000f0eff */
[----:B------:R-:W-:Y:S01]  /*05f0*/  IMAD R15, R12, 0x4, R14 ;  /* 0x000000040c0f7824 */ /* 0x000fe200078e020e */
[----:B------:R-:W-:Y:S01]  /*0600*/  LEA R12, P1, R14, R16, 0x1 ;  /* 0x000000100e0c7211 */ /* 0x000fe200078208ff */
[----:B------:R4:W5:Y:S04]  /*0610*/  LDG.E.U16 R5, desc[UR30][R4.64] ;  /* 0x0000001e04057981 */ /* 0x000968000c1e1500 */
[----:B------:R0:W5:Y:S04]  /*0620*/  LDG.E.U16 R20, desc[UR30][R2.64] ;  /* 0x0000001e02147981 */ /* 0x000168000c1e1500 */
[----:B------:R1:W5:Y:S01]  /*0630*/  LDG.E.U16 R9, desc[UR30][R8.64] ;  /* 0x0000001e08097981 */ /* 0x000362000c1e1500 */
[----:B----4-:R-:W-:-:S03]  /*0640*/  SHF.R.U32.HI R4, RZ, 0x5, R0 ;  /* 0x00000005ff047819 */ /* 0x010fc60000011600 */
[----:B------:R4:W5:Y:S01]  /*0650*/  LDG.E.U16 R22, desc[UR30][R6.64] ;  /* 0x0000001e06167981 */ /* 0x000962000c1e1500 */
[----:B------:R-:W-:Y:S02]  /*0660*/  SGXT.U32 R4, R4, 0x3 ;  /* 0x000000030404781a */ /* 0x000fe40000000000 */
[C---:B0-----:R-:W-:Y:S01]  /*0670*/  LEA R2, P0, R13.reuse, R16, 0x1 ;  /* 0x000000100d027211 */ /* 0x041fe200078008ff */
[----:B------:R0:W5:Y:S02]  /*0680*/  LDG.E.U16 R24, desc[UR30][R10.64] ;  /* 0x0000001e0a187981 */ /* 0x000164000c1e1500 */
[----:B-1----:R-:W-:Y:S01]  /*0690*/  IMAD R8, R4, R105, RZ ;  /* 0x0000006904087224 */ /* 0x002fe200078e02ff */
[----:B------:R-:W-:Y:S02]  /*06a0*/  LEA.HI.X.SX32 R3, R13, R18, 0x1, P0 ;  /* 0x000000120d037211 */ /* 0x000fe400000f0eff */
[----:B----4-:R-:W-:Y:S02]  /*06b0*/  LEA R6, P0, R15, R16, 0x1 ;  /* 0x000000100f067211 */ /* 0x010fe400078008ff */
[-C--:B------:R-:W-:Y:S01]  /*06c0*/  LEA.HI.X.SX32 R13, R14, R18.reuse, 0x1, P1 ;  /* 0x000000120e0d7211 */ /* 0x080fe200008f0eff */
[----:B0-----:R-:W-:Y:S01]  /*06d0*/  IMAD R10, R105, 0x8, R8 ;  /* 0x00000008690a7824 */ /* 0x001fe200078e0208 */
[----:B------:R-:W-:-:S03]  /*06e0*/  LEA.HI.X.SX32 R7, R15, R18, 0x1, P0 ;  /* 0x000000120f077211 */ /* 0x000fc600000f0eff */
[----:B------:R0:W5:Y:S01]  /*06f0*/  LDG.E.U16 R26, desc[UR30][R12.64] ;  /* 0x0000001e0c1a7981 */ /* 0x000162000c1e1500 */
[----:B------:R-:W-:Y:S02]  /*0700*/  SHF.R.U32.HI R4, RZ, 0x5, R0 ;  /* 0x00000005ff047819 */ /* 0x000fe40000011600 */
[----:B------:R-:W-:Y:S01]  /*0710*/  LOP3.LUT R66, R0, 0x1f, RZ, 0xc0, !PT ;  /* 0x0000001f00427812 */ /* 0x000fe200078ec0ff */
[----:B------:R1:W5:Y:S04]  /*0720*/  LDG.E.U16 R15, desc[UR30][R2.64] ;  /* 0x0000001e020f7981 */ /* 0x000368000c1e1500 */
[----:B------:R4:W5:Y:S01]  /*0730*/  LDG.E.U16 R7, desc[UR30][R6.64] ;  /* 0x0000001e06077981 */ /* 0x000962000c1e1500 */
[C---:B0-----:R-:W-:Y:S01]  /*0740*/  LEA R12, R105.reuse, R10, 0x3 ;  /* 0x0000000a690c7211 */ /* 0x041fe200078e18ff */
[----:B------:R-:W-:Y:S01]  /*0750*/  IMAD R104, R104, UR10, RZ ;  /* 0x0000000a68687c24 */ /* 0x000fe2000f8e02ff */
[----:B------:R-:W-:Y:S01]  /*0760*/  R2UR UR27, R4 ;  /* 0x00000000041b72ca */ /* 0x000fe200000e0000 */
[----:B------:R-:W-:Y:S01]  /*0770*/  IMAD R4, R66, UR4, RZ ;  /* 0x0000000442047c24 */ /* 0x000fe2000f8e02ff */
[----:B-1----:R-:W-:Y:S01]  /*0780*/  LOP3.LUT R2, R0, 0xc0, RZ, 0xc0, !PT ;  /* 0x000000c000027812 */ /* 0x002fe200078ec0ff */
[----:B----4-:R-:W-:-:S03]  /*0790*/  IMAD R6, R105, 0x8, R12 ;  /* 0x0000000869067824 */ /* 0x010fc600078e020c */
[----:B------:R-:W-:Y:S01]  /*07a0*/  SHF.R.U32.HI R18, RZ, 0x2, R2 ;  /* 0x00000002ff127819 */ /* 0x000fe20000011602 */
[C---:B------:R-:W-:Y:S02]  /*07b0*/  IMAD R14, R105.reuse, 0x8, R6 ;  /* 0x00000008690e7824 */ /* 0x040fe400078e0206 */
[----:B------:R-:W-:Y:S02]  /*07c0*/  IMAD.SHL.U32 R2, R4, 0x2, RZ ;  /* 0x0000000204027824 */ /* 0x000fe400078e00ff */
[----:B------:R-:W-:Y:S01]  /*07d0*/  IMAD.SHL.U32 R3, R104, 0x2, RZ ;  /* 0x0000000268037824 */ /* 0x000fe200078e00ff */
[----:B------:R-:W-:Y:S01]  /*07e0*/  LEA R16, R105, R14, 0x3 ;  /* 0x0000000e69107211 */ /* 0x000fe200078e18ff */
[----:B------:R-:W-:-:S03]  /*07f0*/  IMAD.HI R4, R4, 0x2, RZ ;  /* 0x0000000204047827 */ /* 0x000fc600078e02ff */
[----:B--2---:R-:W-:Y:S01]  /*0800*/  IADD3 R11, P0, P1, R2, R28, R3 ;  /* 0x0000001c020b7210 */ /* 0x004fe2000791e003 */
[----:B------:R-:W-:-:S04]  /*0810*/  IMAD.HI R104, R104, 0x2, RZ ;  /* 0x0000000268687827 */ /* 0x000fc800078e02ff */
[C---:B------:R-:W-:Y:S01]  /*0820*/  IMAD R2, R105.reuse, 0x8, R16 ;  /* 0x0000000869027824 */ /* 0x040fe200078e0210 */
[----:B------:R-:W-:Y:S01]  /*0830*/  IADD3.X R13, PT, PT, R4, R29, R104, P0, P1 ;  /* 0x0000001d040d7210 */ /* 0x000fe200007e2468 */
[----:B------:R-:W-:Y:S02]  /*0840*/  IMAD.SHL.U32 R101, R0, 0x2, RZ ;  /* 0x0000000200657824 */ /* 0x000fe400078e00ff */
[C---:B------:R-:W-:Y:S01]  /*0850*/  IMAD R4, R105.reuse, 0x8, R2 ;  /* 0x0000000869047824 */ /* 0x040fe200078e0202 */
[-C--:B------:R-:W-:Y:S02]  /*0860*/  LEA R64, P0, R8, R11.reuse, 0x1 ;  /* 0x0000000b08407211 */ /* 0x080fe400078008ff */
[----:B------:R-:W-:Y:S01]  /*0870*/  LOP3.LUT R101, R18, 0x1fe, R101, 0x78, !PT ;  /* 0x000001fe12657812 */ /* 0x000fe200078e7865 */
[C---:B------:R-:W-:Y:S01]  /*0880*/  IMAD R18, R105.reuse, 0x8, R4 ;  /* 0x0000000869127824 */ /* 0x040fe200078e0204 */
[----:B------:R-:W-:Y:S02]  /*0890*/  LEA R62, P1, R10, R11, 0x1 ;  /* 0x0000000b0a3e7211 */ /* 0x000fe400078208ff */
[-C--:B------:R-:W-:Y:S01]  /*08a0*/  LEA.HI.X.SX32 R65, R8, R13.reuse, 0x1, P0 ;  /* 0x0000000d08417211 */ /* 0x080fe200000f0eff */
[----:B------:R-:W-:Y:S01]  /*08b0*/  IMAD R8, R105, 0x8, R18 ;  /* 0x0000000869087824 */ /* 0x000fe200078e0212 */
[----:B------:R-:W-:-:S02]  /*08c0*/  LEA.HI.X.SX32 R63, R10, R13, 0x1, P1 ;  /* 0x0000000d0a3f7211 */ /* 0x000fc400008f0eff */
[-C--:B------:R-:W-:Y:S01]  /*08d0*/  LEA R58, P0, R6, R11.reuse, 0x1 ;  /* 0x0000000b063a7211 */ /* 0x080fe200078008ff */
[C---:B------:R-:W-:Y:S01]  /*08e0*/  IMAD R10, R105.reuse, 0x8, R8 ;  /* 0x00000008690a7824 */ /* 0x040fe200078e0208 */
[----:B------:R-:W-:Y:S02]  /*08f0*/  LEA R56, P1, R14, R11, 0x1 ;  /* 0x0000000b0e387211 */ /* 0x000fe400078208ff */
[----:B------:R-:W-:Y:S02]  /*0900*/  LEA.HI.X.SX32 R59, R6, R13, 0x1, P0 ;  /* 0x0000000d063b7211 */ /* 0x000fe400000f0eff */
[----:B------:R-:W-:Y:S02]  /*0910*/  LEA R60, P2, R12, R11, 0x1 ;  /* 0x0000000b0c3c7211 */ /* 0x000fe400078408ff */
[----:B------:R-:W-:Y:S02]  /*0920*/  LEA R6, R105, R10, 0x3 ;  /* 0x0000000a69067211 */ /* 0x000fe400078e18ff */
[----:B------:R-:W-:-:S02]  /*0930*/  LEA.HI.X.SX32 R57, R14, R13, 0x1, P1 ;  /* 0x0000000d0e397211 */ /* 0x000fc400008f0eff */
[----:B------:R-:W-:Y:S01]  /*0940*/  LEA.HI.X.SX32 R61, R12, R13, 0x1, P2 ;  /* 0x0000000d0c3d7211 */ /* 0x000fe200010f0eff */
[C---:B------:R-:W-:Y:S01]  /*0950*/  IMAD R12, R105.reuse, 0x8, R6 ;  /* 0x00000008690c7824 */ /* 0x040fe200078e0206 */
[-C--:B------:R-:W-:Y:S02]  /*0960*/  LEA R50, P1, R4, R11.reuse, 0x1 ;  /* 0x0000000b04327211 */ /* 0x080fe400078208ff */
[----:B------:R-:W-:Y:S02]  /*0970*/  LEA R54, P2, R16, R11, 0x1 ;  /* 0x0000000b10367211 */ /* 0x000fe400078408ff */
[-C--:B------:R-:W-:Y:S01]  /*0980*/  LEA.HI.X.SX32 R51, R4, R13.reuse, 0x1, P1 ;  /* 0x0000000d04337211 */ /* 0x080fe200008f0eff */
[C---:B------:R-:W-:Y:S01]  /*0990*/  IMAD R4, R105.reuse, 0x8, R12 ;  /* 0x0000000869047824 */ /* 0x040fe200078e020c */
[----:B------:R-:W-:Y:S02]  /*09a0*/  LEA.HI.X.SX32 R55, R16, R13, 0x1, P2 ;  /* 0x0000000d10377211 */ /* 0x000fe400010f0eff */
[----:B------:R-:W-:Y:S01]  /*09b0*/  ISETP.GE.U32.AND P4, PT, R0, 0x20, PT ;  /* 0x000000200000780c */ /* 0x000fe20003f86070 */
[----:B------:R-:W-:Y:S01]  /*09c0*/  IMAD R14, R105, 0x8, R4 ;  /* 0x00000008690e7824 */ /* 0x000fe200078e0204 */
[----:B------:R-:W-:-:S02]  /*09d0*/  LEA R52, P0, R2, R11, 0x1 ;  /* 0x0000000b02347211 */ /* 0x000fc400078008ff */
[----:B------:R-:W-:Y:S01]  /*09e0*/  LEA R48, P2, R18, R11, 0x1 ;  /* 0x0000000b12307211 */ /* 0x000fe200078408ff */
[----:B------:R-:W-:Y:S01]  /*09f0*/  IMAD R3, R105, 0x8, R14 ;  /* 0x0000000869037824 */ /* 0x000fe200078e020e */
[-C--:B------:R-:W-:Y:S02]  /*0a00*/  LEA.HI.X.SX32 R53, R2, R13.reuse, 0x1, P0 ;  /* 0x0000000d02357211 */ /* 0x080fe400000f0eff */
[----:B------:R-:W-:Y:S02]  /*0a10*/  LEA.HI.X.SX32 R49, R18, R13, 0x1, P2 ;  /* 0x0000000d12317211 */ /* 0x000fe400010f0eff */
[-C--:B------:R-:W-:Y:S02]  /*0a20*/  LEA R44, P1, R10, R11.reuse, 0x1 ;  /* 0x0000000b0a2c7211 */ /* 0x080fe400078208ff */
[-C--:B------:R-:W-:Y:S02]  /*0a30*/  LEA R46, P0, R8, R11.reuse, 0x1 ;  /* 0x0000000b082e7211 */ /* 0x080fe400078008ff */
[----:B------:R-:W-:-:S02]  /*0a40*/  LEA R42, P2, R6, R11, 0x1 ;  /* 0x0000000b062a7211 */ /* 0x000fc400078408ff */
[-C--:B------:R-:W-:Y:S02]  /*0a50*/  LEA.HI.X.SX32 R45, R10, R13.reuse, 0x1, P1 ;  /* 0x0000000d0a2d7211 */ /* 0x080fe400008f0eff */
[-C--:B------:R-:W-:Y:S02]  /*0a60*/  LEA.HI.X.SX32 R47, R8, R13.reuse, 0x1, P0 ;  /* 0x0000000d082f7211 */ /* 0x080fe400000f0eff */
[----:B------:R-:W-:Y:S02]  /*0a70*/  LEA.HI.X.SX32 R43, R6, R13, 0x1, P2 ;  /* 0x0000000d062b7211 */ /* 0x000fe400010f0eff */
[-C--:B------:R-:W-:Y:S02]  /*0a80*/  LEA R38, P1, R4, R11.reuse, 0x1 ;  /* 0x0000000b04267211 */ /* 0x080fe400078208ff */
[-C--:B------:R-:W-:Y:S02]  /*0a90*/  LEA R40, P0, R12, R11.reuse, 0x1 ;  /* 0x0000000b0c287211 */ /* 0x080fe400078008ff */
[----:B------:R-:W-:-:S02]  /*0aa0*/  LEA R36, P2, R14, R11, 0x1 ;  /* 0x0000000b0e247211 */ /* 0x000fc400078408ff */
[----:B------:R-:W-:Y:S02]  /*0ab0*/  LEA R2, P3, R3, R11, 0x1 ;  /* 0x0000000b03027211 */ /* 0x000fe400078608ff */
[----:B---3--:R-:W-:Y:S02]  /*0ac0*/  R2UR UR12, R17 ;  /* 0x00000000110c72ca */ /* 0x008fe400000e0000 */
[-C--:B------:R-:W-:Y:S02]  /*0ad0*/  LEA.HI.X.SX32 R39, R4, R13.reuse, 0x1, P1 ;  /* 0x0000000d04277211 */ /* 0x080fe400008f0eff */
[-C--:B------:R-:W-:Y:S02]  /*0ae0*/  LEA.HI.X.SX32 R41, R12, R13.reuse, 0x1, P0 ;  /* 0x0000000d0c297211 */ /* 0x080fe400000f0eff */
[-C--:B------:R-:W-:Y:S02]  /*0af0*/  LEA.HI.X.SX32 R37, R14, R13.reuse, 0x1, P2 ;  /* 0x0000000d0e257211 */ /* 0x080fe400010f0eff */
[----:B------:R-:W-:-:S02]  /*0b00*/  LEA.HI.X.SX32 R3, R3, R13, 0x1, P3 ;  /* 0x0000000d03037211 */ /* 0x000fc400018f0eff */
[----:B------:R-:W-:Y:S01]  /*0b10*/  LOP3.LUT R4, R101, 0x40, RZ, 0x3c, !PT ;  /* 0x0000004065047812 */ /* 0x000fe200078e3cff */
[----:B------:R-:W-:Y:S06]  /*0b20*/  @P4 BRA `(.L_x_5) ;  /* 0x0000000000184947 */ /* 0x000fec0003800000 */
[----:B------:R-:W-:Y:S01]  /*0b30*/  ELECT P0, URZ, PT ;  /* 0x0000000000ff782f */ /* 0x000fe20003800000 */
[----:B------:R-:W-:Y:S01]  /*0b40*/  IMAD.MOV.U32 R6, RZ, RZ, 0x1 ;  /* 0x00000001ff067424 */ /* 0x000fe200078e00ff */
[----:B------:R-:W-:Y:S01]  /*0b50*/  UMOV UR4, 0x40 ;  /* 0x0000004000047882 */ /* 0x000fe20000000000 */
[----:B------:R-:W-:Y:S01]  /*0b60*/  UVIRTCOUNT.DEALLOC.SMPOOL 0x80 ;  /* 0x000000800000784c */ /* 0x000fe20000000000 */
[----:B------:R-:W-:-:S09]  /*0b70*/  ULEA UR4, UR6, UR4, 0x18 ;  /* 0x0000000406047291 */ /* 0x000fd2000f8ec0ff */
[----:B------:R0:W-:Y:S03]  /*0b80*/  @P0 STS.U8 [UR4], R6 ;  /* 0x00000006ff000988 */ /* 0x0001e60008000004 */
.L_x_5:
[----:B------:R-:W-:Y:S01]  /*0b90*/  USHF.L.U32 UR4, UR27, 0x15, URZ ;  /* 0x000000151b047899 */ /* 0x000fe200080006ff */
[----:B------:R-:W-:Y:S01]  /*0ba0*/  LOP3.LUT P0, RZ, R0, 0xff, RZ, 0xc0, !PT ;  /* 0x000000ff00ff7812 */ /* 0x000fe2000780c0ff */
[----:B------:R-:W-:Y:S01]  /*0bb0*/  ULOP3.LUT UR26, UR27, 0x4, URZ, 0xc0, !UPT ;  /* 0x000000041b1a7892 */ /* 0x000fe2000f8ec0ff */
[----:B-----5:R1:W-:Y:S01]  /*0bc0*/  STS.U16 [R101+UR11+0x6000], R20 ;  /* 0x0060001465007988 */ /* 0x0203e2000800040b */
[----:B------:R-:W-:Y:S01]  /*0bd0*/  ULOP3.LUT UR19, UR4, 0x600000, URZ, 0xc0, !UPT ;  /* 0x0060000004137892 */ /* 0x000fe2000f8ec0ff */
[----:B------:R-:W-:Y:S01]  /*0be0*/  IADD3 R134, PT, PT, R139, 0x40, RZ ;  /* 0x000000408b867810 */ /* 0x000fe20007ffe0ff */
[----:B------:R-:W-:Y:S01]  /*0bf0*/  UMOV UR6, 0x1 ;  /* 0x0000000100067882 */ /* 0x000fe20000000000 */
[----:B------:R2:W-:Y:S01]  /*0c00*/  STS.U16 [R101+UR11+0x6400], R22 ;  /* 0x0064001665007988 */ /* 0x0005e2000800040b */
[----:B------:R-:W-:Y:S01]  /*0c10*/  UIADD3 UR13, UPT, UPT, UR12, UR19, URZ ;  /* 0x000000130c0d7290 */ /* 0x000fe2000fffe0ff */
[----:B------:R-:W-:Y:S01]  /*0c20*/  ISETP.GT.AND P1, PT, R134, RZ, PT ;  /* 0x000000ff8600720c */ /* 0x000fe20003f24270 */
[----:B------:R-:W-:-:S02]  /*0c30*/  UIADD3 UR14, UPT, UPT, UR11, 0x7000, URZ ;  /* 0x000070000b0e7890 */ /* 0x000fc4000fffe0ff */
[----:B------:R3:W-:Y:S01]  /*0c40*/  STS.U16 [R101+UR11+0x6800], R24 ;  /* 0x0068001865007988 */ /* 0x0007e2000800040b */
[----:B------:R-:W-:Y:S01]  /*0c50*/  ULEA UR13, UR26, UR13, 0x2 ;  /* 0x0000000d1a0d7291 */ /* 0x000fe2000f8e10ff */
[----:B0-----:R-:W-:Y:S01]  /*0c60*/  PRMT R6, RZ, 0x7610, R6 ;  /* 0x00007610ff067816 */ /* 0x001fe20000000006 */
[----:B------:R-:W-:Y:S01]  /*0c70*/  VOTEU.ALL UP0, P0 ;  /* 0x0000000000ff7886 */ /* 0x000fe20000000000 */
[----:B------:R0:W-:Y:S01]  /*0c80*/  STS.U16 [R101+UR11+0x6c00], R26 ;  /* 0x006c001a65007988 */ /* 0x0001e2000800040b */
[----:B------:R-:W-:Y:S01]  /*0c90*/  VOTEU.ALL UP1, P0 ;  /* 0x0000000000ff7886 */ /* 0x000fe20000020000 */
[----:B------:R-:W-:Y:S01]  /*0ca0*/  PRMT R8, RZ, 0x7610, R8 ;  /* 0x00007610ff087816 */ /* 0x000fe20000000008 */
[----:B------:R-:W4:Y:S01]  /*0cb0*/  LDCU.64 UR20, c[0x0][0x3d0] ;  /* 0x00007a00ff1477ac */ /* 0x000f220008000a00 */
[----:B------:R-:W-:Y:S01]  /*0cc0*/  STS.U16 [R4+UR11+0x6200], R5 ;  /* 0x0062000504007988 */ /* 0x000fe2000800040b */
[----:B------:R-:W-:-:S04]  /*0cd0*/  @!UP0 UIADD3 UR4, UPT, UPT, -UR6, 0x100000, URZ ;  /* 0x0010000006048890 */ /* 0x000fc8000fffe1ff */
[----:B------:R-:W-:Y:S02]  /*0ce0*/  @!UP0 USHF.L.U32 UR5, UR4, 0xb, URZ ;  /* 0x0000000b04058899 */ /* 0x000fe400080006ff */
[----:B------:R-:W-:Y:S01]  /*0cf0*/  @!UP0 USHF.L.U32 UR4, UR4, 0x1, URZ ;  /* 0x0000000104048899 */ /* 0x000fe200080006ff */
[----:B------:R-:W4:Y:S01]  /*0d00*/  LDC.64 R96, c[0x0][0x390] ;  /* 0x0000e400ff607b82 */ /* 0x000f220000000a00 */
[----:B------:R-:W-:Y:S01]  /*0d10*/  PRMT R10, RZ, 0x7610, R10 ;  /* 0x00007610ff0a7816 */ /* 0x000fe2000000000a */
[----:B------:R-:W-:Y:S01]  /*0d20*/  STS.U16 [R4+UR11+0x6600], R9 ;  /* 0x0066000904007988 */ /* 0x000fe2000800040b */
[----:B------:R-:W-:Y:S02]  /*0d30*/  PRMT R12, RZ, 0x7610, R12 ;  /* 0x00007610ff0c7816 */ /* 0x000fe4000000000c */
[----:B------:R-:W-:Y:S01]  /*0d40*/  PRMT R14, RZ, 0x7610, R14 ;  /* 0x00007610ff0e7816 */ /* 0x000fe2000000000e */
[----:B------:R-:W-:Y:S01]  /*0d50*/  STS.U16 [R4+UR11+0x6a00], R15 ;  /* 0x006a000f04007988 */ /* 0x000fe2000800040b */
[----:B------:R-:W-:-:S02]  /*0d60*/  PRMT R16, RZ, 0x7610, R16 ;  /* 0x00007610ff107816 */ /* 0x000fc40000000010 */
[----:B------:R-:W-:Y:S01]  /*0d70*/  PRMT R18, RZ, 0x7610, R18 ;  /* 0x00007610ff127816 */ /* 0x000fe20000000012 */
[----:B------:R0:W-:Y:S01]  /*0d80*/  STS.U16 [R4+UR11+0x6e00], R7 ;  /* 0x006e000704007988 */ /* 0x0001e2000800040b */
[----:B-1----:R-:W-:Y:S02]  /*0d90*/  PRMT R20, RZ, 0x7610, R20 ;  /* 0x00007610ff147816 */ /* 0x002fe40000000014 */
[----:B--2---:R-:W-:Y:S01]  /*0da0*/  PRMT R22, RZ, 0x7610, R22 ;  /* 0x00007610ff167816 */ /* 0x004fe20000000016 */
[----:B------:R-:W-:Y:S01]  /*0db0*/  STTM.16dp32bit_t0_t15.x8 tmem[UR13], RZ ;  /* 0x000000ff000079ed */ /* 0x000fe2000898000d */
[----:B------:R-:W-:Y:S01]  /*0dc0*/  STTM.16dp32bit_t16_t31.x8 tmem[UR13+0x8], RZ ;  /* 0x000008ff000079ed */ /* 0x000fe200089a000d */
[----:B------:R-:W1:Y:S02]  /*0dd0*/  FENCE.VIEW.ASYNC.T ;  /* 0x00000000000073c6 */ /* 0x000e640000000200 */
[----:B-1----:R-:W-:Y:S01]  /*0de0*/  BAR.SYNC.DEFER_BLOCKING 0x0 ;  /* 0x0000000000007b1d */ /* 0x002fe20000010000 */
[----:B---3--:R-:W-:-:S02]  /*0df0*/  PRMT R24, RZ, 0x7610, R24 ;  /* 0x00007610ff187816 */ /* 0x008fc40000000018 */
[----:B0-----:R-:W-:Y:S02]  /*0e00*/  PRMT R26, RZ, 0x7610, R26 ;  /* 0x00007610ff1a7816 */ /* 0x001fe4000000001a */
[----:B------:R-:W-:Y:S02]  /*0e10*/  PRMT R28, RZ, 0x7610, R28 ;  /* 0x00007610ff1c7816 */ /* 0x000fe4000000001c */
[----:B------:R-:W-:Y:S02]  /*0e20*/  PRMT R30, RZ, 0x7610, R30 ;  /* 0x00007610ff1e7816 */ /* 0x000fe4000000001e */
[----:B------:R-:W-:Y:S02]  /*0e30*/  PRMT R32, RZ, 0x7610, R32 ;  /* 0x00007610ff207816 */ /* 0x000fe40000000020 */
[----:B------:R-:W-:Y:S02]  /*0e40*/  PRMT R34, RZ, 0x7610, R34 ;  /* 0x00007610ff227816 */ /* 0x000fe40000000022 */
[----:B------:R-:W-:Y:S01]  /*0e50*/  PRMT R68, RZ, 0x7610, R68 ;  /* 0x00007610ff447816 */ /* 0x000fe20000000044 */
[----:B------:R-:W0:Y:S02]  /*0e60*/  FENCE.VIEW.ASYNC.S ;  /* 0x00000000000073c6 */ /* 0x000e240000000000 */
[----:B0-----:R0:W1:Y:S02]  /*0e70*/  @!UP1 SYNCS.EXCH.64 URZ, [UR14], UR4 ;  /* 0x000000040eff95b2 */ /* 0x0010640008000100 */
[----:B-1----:R-:W-:Y:S06]  /*0e80*/  BAR.SYNC.DEFER_BLOCKING 0x0 ;  /* 0x0000000000007b1d */ /* 0x002fec0000010000 */
[----:B------:R-:W2:Y:S04]  /*0e90*/  @P1 LDG.E.U16 R6, desc[UR30][R64.64] ;  /* 0x0000001e40061981 */ /* 0x000ea8000c1e1500 */
[----:B------:R-:W3:Y:S04]  /*0ea0*/  @P1 LDG.E.U16 R8, desc[UR30][R62.64] ;  /* 0x0000001e3e081981 */ /* 0x000ee8000c1e1500 */
        /* <DEDUP_REMOVED lines=13> */
[----:B------:R-:W3:Y:S01]  /*0f80*/  @P1 LDG.E.U16 R68, desc[UR30][R2.64] ;  /* 0x0000001e02441981 */ /* 0x000ee2000c1e1500 */
[----:B------:R-:W-:Y:S01]  /*0f90*/  LOP3.LUT R4, R0, 0x7f, RZ, 0xc0, !PT ;  /* 0x0000007f00047812 */ /* 0x000fe200078ec0ff */
[----:B----4-:R-:W-:-:S02]  /*0fa0*/  UIMAD UR20, UR10, UR20, URZ ;  /* 0x000000140a1472a4 */ /* 0x010fc4000f8e02ff */
[----:B------:R-:W-:-:S04]  /*0fb0*/  @!UP0 UIADD3 UR8, UPT, UPT, -UR6, 0x100000, URZ ;  /* 0x0010000006088890 */ /* 0x000fc8000fffe1ff */
[----:B------:R-:W-:Y:S02]  /*0fc0*/  @!UP0 USHF.L.U32 UR9, UR8, 0xb, URZ ;  /* 0x0000000b08098899 */ /* 0x000fe400080006ff */
[----:B------:R-:W-:Y:S01]  /*0fd0*/  @!UP0 USHF.L.U32 UR8, UR8, 0x1, URZ ;  /* 0x0000000108088899 */ /* 0x000fe200080006ff */
[----:B------:R-:W-:Y:S01]  /*0fe0*/  VOTEU.ALL UP1, P0 ;  /* 0x0000000000ff7886 */ /* 0x000fe20000020000 */
[----:B------:R-:W-:Y:S01]  /*0ff0*/  ISETP.EQ.U32.AND P6, PT, RZ, UR27, P1 ;  /* 0x0000001bff007c0c */ /* 0x000fe20008fc2070 */
[----:B------:R-:W-:Y:S01]  /*1000*/  IMAD R4, R4, UR21, RZ ;  /* 0x0000001504047c24 */ /* 0x000fe2000f8e02ff */
[----:B------:R-:W-:Y:S02]  /*1010*/  USHF.L.U32 UR7, UR20, 0x1, URZ ;  /* 0x0000000114077899 */ /* 0x000fe400080006ff */
[----:B0-----:R-:W-:Y:S01]  /*1020*/  UIMAD.WIDE UR4, UR20, 0x2, URZ ;  /* 0x00000002140478a5 */ /* 0x001fe2000f8e02ff */
[C---:B------:R-:W-:Y:S01]  /*1030*/  IMAD.SHL.U32 R5, R4.reuse, 0x2, RZ ;  /* 0x0000000204057824 */ /* 0x040fe200078e00ff */
[----:B------:R-:W-:Y:S01]  /*1040*/  UIADD3 UR15, UPT, UPT, UR12, 0x100000, URZ ;  /* 0x001000000c0f7890 */ /* 0x000fe2000fffe0ff */
[----:B------:R-:W-:Y:S01]  /*1050*/  IMAD.HI R4, R4, 0x2, RZ ;  /* 0x0000000204047827 */ /* 0x000fe200078e02ff */
[----:B------:R-:W-:-:S02]  /*1060*/  UIADD3 UR18, UPT, UPT, UR11, 0x2000, URZ ;  /* 0x000020000b127890 */ /* 0x000fc4000fffe0ff */
[----:B------:R-:W-:Y:S01]  /*1070*/  IADD3 R96, P2, P3, R5, UR7, R96 ;  /* 0x0000000705607c10 */ /* 0x000fe2000fb5e060 */
[----:B------:R0:W1:Y:S01]  /*1080*/  @!UP1 SYNCS.EXCH.64 URZ, [UR11+0x7008], UR8 ;  /* 0x007008080bff95b2 */ /* 0x0000620008000100 */
[----:B------:R-:W-:Y:S01]  /*1090*/  VOTEU.ALL UP1, P0 ;  /* 0x0000000000ff7886 */ /* 0x000fe20000020000 */
[----:B------:R-:W-:Y:S01]  /*10a0*/  UIADD3 UR16, UPT, UPT, UR19, UR15, URZ ;  /* 0x0000000f13107290 */ /* 0x000fe2000fffe0ff */
[----:B------:R-:W-:Y:S01]  /*10b0*/  IADD3.X R97, PT, PT, R4, UR5, R97, P2, P3 ;  /* 0x0000000504617c10 */ /* 0x000fe200097e6461 */
[----:B------:R-:W-:-:S04]  /*10c0*/  @!UP0 UIADD3 UR4, UPT, UPT, -UR6, 0x100000, URZ ;  /* 0x0010000006048890 */ /* 0x000fc8000fffe1ff */
[----:B------:R-:W-:Y:S02]  /*10d0*/  @!UP0 USHF.L.U32 UR5, UR4, 0xb, URZ ;  /* 0x0000000b04058899 */ /* 0x000fe400080006ff */
[----:B------:R-:W-:Y:S02]  /*10e0*/  @!UP0 USHF.L.U32 UR4, UR4, 0x1, URZ ;  /* 0x0000000104048899 */ /* 0x000fe400080006ff */
[----:B------:R-:W-:Y:S01]  /*10f0*/  ULEA UR16, UR26, UR16, 0x4 ;  /* 0x000000101a107291 */ /* 0x000fe2000f8e20ff */
[----:B--2---:R0:W-:Y:S04]  /*1100*/  STS.U16 [R101+UR11], R6 ;  /* 0x0000000665007988 */ /* 0x0041e8000800040b */
[----:B---3--:R0:W-:Y:S04]  /*1110*/  STS.U16 [R101+UR11+0x200], R8 ;  /* 0x0002000865007988 */ /* 0x0081e8000800040b */
[----:B------:R0:W-:Y:S04]  /*1120*/  STS.U16 [R101+UR11+0x400], R10 ;  /* 0x0004000a65007988 */ /* 0x0001e8000800040b */
        /* <DEDUP_REMOVED lines=12> */
[----:B------:R0:W-:Y:S01]  /*11f0*/  STS.U16 [R101+UR11+0x1e00], R68 ;  /* 0x001e004465007988 */ /* 0x0001e2000800040b */
[----:B-1----:R1:W-:Y:S06]  /*1200*/  MEMBAR.ALL.CTA ;  /* 0x0000000000007992 */ /* 0x0023ec0000008000 */
[----:B-1----:R-:W-:Y:S04]  /*1210*/  FENCE.VIEW.ASYNC.S ;  /* 0x00000000000073c6 */ /* 0x002fe80000000000 */
[----:B------:R-:W1:Y:S02]  /*1220*/  FENCE.VIEW.ASYNC.S ;  /* 0x00000000000073c6 */ /* 0x000e640000000000 */
[----:B-1----:R0:W1:Y:S02]  /*1230*/  @!UP1 SYNCS.EXCH.64 URZ, [UR11+0x2000], UR4 ;  /* 0x002000040bff95b2 */ /* 0x0020640008000100 */
[----:B-1----:R-:W-:Y:S06]  /*1240*/  BAR.SYNC.DEFER_BLOCKING 0x0 ;  /* 0x0000000000007b1d */ /* 0x002fec0000010000 */
[----:B0-----:R-:W-:Y:S05]  /*1250*/  @!P6 BRA `(.L_x_6) ;  /* 0x000000000068e947 */ /* 0x001fea0003800000 */
[----:B------:R-:W-:Y:S02]  /*1260*/  UIADD3 UR4, UPT, UPT, UR11, 0x6000, URZ ;  /* 0x000060000b047890 */ /* 0x000fe4000fffe0ff */
[----:B------:R-:W-:Y:S02]  /*1270*/  USHF.R.U32.HI UR8, URZ, 0x4, UR11 ;  /* 0x00000004ff087899 */ /* 0x000fe4000801160b */
[----:B------:R-:W-:Y:S02]  /*1280*/  USHF.R.U32.HI UR4, URZ, 0x4, UR4 ;  /* 0x00000004ff047899 */ /* 0x000fe40008011604 */
[----:B------:R-:W-:Y:S02]  /*1290*/  USGXT.U32 UR8, UR8, 0xe ;  /* 0x0000000e0808789a */ /* 0x000fe40008000000 */
[----:B------:R-:W-:Y:S01]  /*12a0*/  USGXT.U32 UR6, UR4, 0xe ;  /* 0x0000000e0406789a */ /* 0x000fe20008000000 */
[----:B------:R-:W-:Y:S01]  /*12b0*/  UMOV UR22, 0x80 ;  /* 0x0000008000167882 */ /* 0x000fe20000000000 */
[----:B------:R-:W-:Y:S01]  /*12c0*/  UMOV UR23, 0x40004040 ;  /* 0x4000404000177882 */ /* 0x000fe20000000000 */
[----:B------:R-:W-:Y:S01]  /*12d0*/  UMOV UR24, 0xfffffffe ;  /* 0xfffffffe00187882 */ /* 0x000fe20000000000 */
[----:B------:R-:W-:Y:S01]  /*12e0*/  UMOV UR25, 0x7fffbfdf ;  /* 0x7fffbfdf00197882 */ /* 0x000fe20000000000 */
[----:B------:R-:W-:Y:S01]  /*12f0*/  UMOV UR9, URZ ;  /* 0x000000ff00097c82 */ /* 0x000fe20008000000 */
[----:B------:R-:W-:Y:S01]  /*1300*/  UMOV UR7, URZ ;  /* 0x000000ff00077c82 */ /* 0x000fe20008000000 */
[----:B------:R-:W-:-:S02]  /*1310*/  UIADD3.64 UR24, UPT, UPT, UR8, -UR24, URZ ;  /* 0x8000001808187297 */ /* 0x000fc4000fffe0ff */
[----:B------:R-:W-:Y:S01]  /*1320*/  UIADD3.64 UR22, UPT, UPT, UR6, UR22, URZ ;  /* 0x0000001606167297 */ /* 0x000fe2000fffe0ff */
[----:B------:R-:W-:Y:S01]  /*1330*/  UMOV UR28, 0x0 ;  /* 0x00000000001c7882 */ /* 0x000fe20000000000 */
[----:B------:R-:W-:Y:S01]  /*1340*/  UMOV UR29, 0x4208010 ;  /* 0x04208010001d7882 */ /* 0x000fe20000000000 */
[----:B------:R-:W-:Y:S01]  /*1350*/  UMOV UR4, UR18 ;  /* 0x0000001200047c82 */ /* 0x000fe20008000000 */
[----:B------:R-:W-:Y:S01]  /*1360*/  UMOV UR5, URZ ;  /* 0x000000ff00057c82 */ /* 0x000fe20008000000 */
[----:B------:R-:W-:Y:S01]  /*1370*/  UMOV UR9, 0x80004020 ;  /* 0x8000402000097882 */ /* 0x000fe20000000000 */
[----:B------:R-:W-:Y:S01]  /*1380*/  UMOV UR7, 0x40004040 ;  /* 0x4000404000077882 */ /* 0x000fe20000000000 */
[----:B------:R-:W-:Y:S01]  /*1390*/  UMOV UR32, 0x0 ;  /* 0x0000000000207882 */ /* 0x000fe20000000000 */
[----:B------:R-:W-:Y:S01]  /*13a0*/  UMOV UR33, 0x4208010 ;  /* 0x0420801000217882 */ /* 0x000fe20000000000 */
[----:B------:R-:W-:Y:S01]  /*13b0*/  UMOV UR4, UR4 ;  /* 0x0000000400047c82 */ /* 0x000fe20008000000 */
[----:B------:R0:W-:Y:S01]  /*13c0*/  UTCHMMA gdesc[UR6], gdesc[UR8], tmem[UR15], tmem[UR28], idesc[UR29], !UPT ;  /* 0x00ff1c08060075ea */ /* 0x0001e2000f80000f */
[----:B------:R0:W-:Y:S01]  /*13d0*/  UTCHMMA gdesc[UR22], gdesc[UR24], tmem[UR15], tmem[UR32], idesc[UR33], UPT ;  /* 0x00ff2018160075ea */ /* 0x0001e2000b80000f */
[----:B------:R0:W-:Y:S01]  /*13e0*/  UTCBAR [UR4], URZ ;  /* 0x000000ff040073e9 */ /* 0x0001e200080000ff */
[----:B------:R-:W-:Y:S01]  /*13f0*/  NOP ;  /* 0x0000000000007918 */ /* 0x000fe20000000000 */
.L_x_6:
[----:B------:R-:W-:Y:S05]  /*1400*/  @!P1 BRA `(.L_x_7) ;  /* 0x0000000000089947 */ /* 0x000fea0003800000 */
[----:B------:R-:W1:Y:S02]  /*1410*/  SYNCS.PHASECHK.TRANS64.TRYWAIT P2, [UR11+0x2000], RZ ;  /* 0x002000ffff0075a7 */ /* 0x000e64000804110b */
[----:B-1----:R-:W-:Y:S05]  /*1420*/  @!P2 BRA `(.L_x_8) ;  /* 0x00000050003ca947 */ /* 0x002fea0003800000 */
.L_x_7:
[----:B------:R-:W-:Y:S01]  /*1430*/  BAR.SYNC.DEFER_BLOCKING 0x0 ;  /* 0x0000000000007b1d */ /* 0x000fe20000010000 */
[C---:B------:R-:W-:Y:S02]  /*1440*/  LOP3.LUT R102, R0.reuse, 0x80, RZ, 0xc0, !PT ;  /* 0x0000008000667812 */ /* 0x040fe400078ec0ff */
[----:B------:R-:W-:Y:S02]  /*1450*/  SHF.R.U32.HI R67, RZ, 0x1, R0 ;  /* 0x00000001ff437819 */ /* 0x000fe40000011600 */
[----:B------:R-:W-:Y:S01]  /*1460*/  LOP3.LUT R100, R0, 0x10, RZ, 0xc0, !PT ;  /* 0x0000001000647812 */ /* 0x000fe200078ec0ff */
[----:B0-----:R-:W0:Y:S01]  /*1470*/  LDCU UR4, c[0x0][0x3a8] ;  /* 0x00007500ff0477ac */ /* 0x001e220008000800 */
[----:B------:R-:W-:Y:S01]  /*1480*/  SHF.R.U32.HI R103, RZ, 0x1, R102 ;  /* 0x00000001ff677819 */ /* 0x000fe20000011666 */
[----:B------:R-:W-:Y:S01]  /*1490*/  LDTM.16dp32bit_t0_t15.x32 R4, tmem[UR16] ;  /* 0x00000010000479ee */ /* 0x000fe20008a80000 */
[----:B------:R-:W0:Y:S01]  /*14a0*/  LDTM.16dp32bit_t16_t31.x32 R4, tmem[UR16+0x20] ;  /* 0x00002010000479ee */ /* 0x000e220008aa0000 */
[----:B------:R-:W-:-:S02]  /*14b0*/  LOP3.LUT R67, R67, 0x30, RZ, 0xc0, !PT ;  /* 0x0000003043437812 */ /* 0x000fc400078ec0ff */
[----:B------:R-:W-:Y:S01]  /*14c0*/  LOP3.LUT R106, R0, 0xff, RZ, 0xc0, !PT ;  /* 0x000000ff006a7812 */ /* 0x000fe200078ec0ff */
[----:B------:R-:W-:Y:S01]  /*14d0*/  IMAD R103, R100, 0x2, R103 ;  /* 0x0000000264677824 */ /* 0x000fe200078e0267 */
[----:B------:R-:W-:Y:S02]  /*14e0*/  LOP3.LUT R108, R67, 0xf, R0, 0xf8, !PT ;  /* 0x0000000f436c7812 */ /* 0x000fe400078ef800 */
[----:B------:R-:W-:Y:S01]  /*14f0*/  LEA R112, R106, UR11, 0x2 ;  /* 0x0000000b6a707c11 */ /* 0x000fe2000f8e10ff */
[C---:B------:R-:W-:Y:S01]  /*1500*/  VIADD R67, R103.reuse, 0x2 ;  /* 0x0000000267437836 */ /* 0x040fe20000000000 */
[----:B------:R-:W-:Y:S01]  /*1510*/  LOP3.LUT R104, R108, R139, RZ, 0xfc, !PT ;  /* 0x0000008b6c687212 */ /* 0x000fe200078efcff */
[C---:B------:R-:W-:Y:S01]  /*1520*/  VIADD R69, R103.reuse, 0x3 ;  /* 0x0000000367457836 */ /* 0x040fe20000000000 */
[C---:B------:R-:W-:Y:S01]  /*1530*/  IADD3 R109, PT, PT, R103.reuse, 0x11, RZ ;  /* 0x00000011676d7810 */ /* 0x040fe20007ffe0ff */
[C---:B------:R-:W-:Y:S01]  /*1540*/  VIADD R107, R103.reuse, 0x10 ;  /* 0x00000010676b7836 */ /* 0x040fe20000000000 */
[C---:B------:R-:W-:Y:S01]  /*1550*/  ISETP.GE.AND P4, PT, R104.reuse, R67, PT ;  /* 0x000000436800720c */ /* 0x040fe20003f86270 */
[C---:B------:R-:W-:Y:S01]  /*1560*/  VIADD R67, R103.reuse, 0x4 ;  /* 0x0000000467437836 */ /* 0x040fe20000000000 */
[C---:B------:R-:W-:Y:S01]  /*1570*/  ISETP.GE.AND P3, PT, R104.reuse, R69, PT ;  /* 0x000000456800720c */ /* 0x040fe20003f66270 */
[C---:B------:R-:W-:Y:S01]  /*1580*/  VIADD R111, R103.reuse, 0x12 ;  /* 0x00000012676f7836 */ /* 0x040fe20000000000 */
[C---:B------:R-:W-:Y:S01]  /*1590*/  IADD3 R69, PT, PT, R103.reuse, 0x5, RZ ;  /* 0x0000000567457810 */ /* 0x040fe20007ffe0ff */
[C---:B------:R-:W-:Y:S01]  /*15a0*/  VIADD R113, R103.reuse, 0x13 ;  /* 0x0000001367717836 */ /* 0x040fe20000000000 */
[----:B------:R-:W-:Y:S01]  /*15b0*/  ISETP.GE.AND P2, PT, R104, R67, PT ;  /* 0x000000436800720c */ /* 0x000fe20003f46270 */
[C---:B------:R-:W-:Y:S01]  /*15c0*/  VIADD R67, R103.reuse, 0x7 ;  /* 0x0000000767437836 */ /* 0x040fe20000000000 */
[C---:B------:R-:W-:Y:S01]  /*15d0*/  IADD3 R121, PT, PT, R103.reuse, 0x17, RZ ;  /* 0x0000001767797810 */ /* 0x040fe20007ffe0ff */
[C---:B------:R-:W-:Y:S01]  /*15e0*/  VIADD R115, R103.reuse, 0x14 ;  /* 0x0000001467737836 */ /* 0x040fe20000000000 */
[----:B------:R-:W-:Y:S01]  /*15f0*/  IADD3 R133, PT, PT, R103, 0x1d, RZ ;  /* 0x0000001d67857810 */ /* 0x000fe20007ffe0ff */
[----:B0-----:R-:W-:Y:S01]  /*1600*/  FMUL R141, R7, UR4 ;  /* 0x00000004078d7c20 */ /* 0x001fe20008400000 */
[----:B------:R-:W-:Y:S01]  /*1610*/  FMUL R6, R6, UR4 ;  /* 0x0000000406067c20 */ /* 0x000fe20008400000 */
[----:B------:R-:W-:-:S02]  /*1620*/  VIADD R7, R103, 0x6 ;  /* 0x0000000667077836 */ /* 0x000fc40000000000 */
[----:B------:R-:W-:Y:S01]  /*1630*/  FMUL R145, R9, UR4 ;  /* 0x0000000409917c20 */ /* 0x000fe20008400000 */
[----:B------:R-:W-:Y:S01]  /*1640*/  FMUL R8, R8, UR4 ;  /* 0x0000000408087c20 */ /* 0x000fe20008400000 */
[----:B------:R-:W-:Y:S01]  /*1650*/  FSEL R141, R141, -INF , P3 ;  /* 0xff8000008d8d7808 */ /* 0x000fe20001800000 */
[----:B------:R-:W-:Y:S01]  /*1660*/  FMUL R11, R11, UR4 ;  /* 0x000000040b0b7c20 */ /* 0x000fe20008400000 */
[----:B------:R-:W-:Y:S01]  /*1670*/  FSEL R143, R6, -INF , P4 ;  /* 0xff800000068f7808 */ /* 0x000fe20002000000 */
[----:B------:R-:W-:Y:S01]  /*1680*/  FMUL R10, R10, UR4 ;  /* 0x000000040a0a7c20 */ /* 0x000fe20008400000 */
[C---:B------:R-:W-:Y:S01]  /*1690*/  ISETP.GE.AND P3, PT, R104.reuse, R7, PT ;  /* 0x000000076800720c */ /* 0x040fe20003f66270 */
[C---:B------:R-:W-:Y:S01]  /*16a0*/  VIADD R7, R103.reuse, 0x8 ;  /* 0x0000000867077836 */ /* 0x040fe20000000000 */
[----:B------:R-:W-:Y:S01]  /*16b0*/  ISETP.GE.AND P4, PT, R104, R69, PT ;  /* 0x000000456800720c */ /* 0x000fe20003f86270 */
[----:B------:R-:W-:Y:S01]  /*16c0*/  VIADD R9, R103, 0x9 ;  /* 0x0000000967097836 */ /* 0x000fe20000000000 */
[----:B------:R-:W-:Y:S01]  /*16d0*/  FSEL R118, R8, -INF , P2 ;  /* 0xff80000008767808 */ /* 0x000fe20001000000 */
[----:B------:R-:W-:Y:S01]  /*16e0*/  FMUL R12, R12, UR4 ;  /* 0x000000040c0c7c20 */ /* 0x000fe20008400000 */
[----:B------:R-:W-:Y:S01]  /*16f0*/  FSEL R145, R145, -INF , P4 ;  /* 0xff80000091917808 */ /* 0x000fe20002000000 */
[----:B------:R-:W-:Y:S01]  /*1700*/  FMUL R13, R13, UR4 ;  /* 0x000000040d0d7c20 */ /* 0x000fe20008400000 */
[C---:B------:R-:W-:Y:S01]  /*1710*/  ISETP.GE.AND P4, PT, R104.reuse, R7, PT ;  /* 0x000000076800720c */ /* 0x040fe20003f86270 */
[----:B------:R-:W-:Y:S01]  /*1720*/  VIADD R7, R103, 0xa ;  /* 0x0000000a67077836 */ /* 0x000fe20000000000 */
[----:B------:R-:W-:Y:S01]  /*1730*/  ISETP.GE.AND P2, PT, R104, R67, PT ;  /* 0x000000436800720c */ /* 0x000fe20003f46270 */
[----:B------:R-:W-:Y:S01]  /*1740*/  FMUL R15, R15, UR4 ;  /* 0x000000040f0f7c20 */ /* 0x000fe20008400000 */
        /* <DEDUP_REMOVED lines=8> */
[C---:B------:R-:W-:Y:S01]  /*17d0*/  IADD3 R9, PT, PT, R103.reuse, 0xb, RZ ;  /* 0x0000000b67097810 */ /* 0x040fe20007ffe0ff */
[----:B------:R-:W-:Y:S01]  /*17e0*/  FMUL R14, R14, UR4 ;  /* 0x000000040e0e7c20 */ /* 0x000fe20008400000 */
[----:B------:R-:W-:Y:S01]  /*17f0*/  FSEL R122, R12, -INF , P4 ;  /* 0xff8000000c7a7808 */ /* 0x000fe20002000000 */
[----:B------:R-:W-:Y:S01]  /*1800*/  VIADD R5, R103, 0xf ;  /* 0x0000000f67057836 */ /* 0x000fe20000000000 */
        /* <DEDUP_REMOVED lines=10> */
[CC--:B------:R-:W-:Y:S01]  /*18b0*/  ISETP.GE.AND P4, PT, R104.reuse, R103.reuse, PT ;  /* 0x000000676800720c */ /* 0x0c0fe20003f86270 */
[----:B------:R-:W-:Y:S01]  /*18c0*/  FMUL R8, R29, UR4 ;  /* 0x000000041d087c20 */ /* 0x000fe20008400000 */
[----:B------:R-:W-:Y:S01]  /*18d0*/  ISETP.GT.AND P3, PT, R104, R103, PT ;  /* 0x000000676800720c */ /* 0x000fe20003f64270 */
[----:B------:R-:W-:Y:S01]  /*18e0*/  FMUL R20, R20, UR4 ;  /* 0x0000000414147c20 */ /* 0x000fe20008400000 */
[----:B------:R-:W-:Y:S01]  /*18f0*/  FSEL R16, R4, -INF , P4 ;  /* 0xff80000004107808 */ /* 0x000fe20002000000 */
[----:B------:R-:W-:Y:S01]  /*1900*/  FMUL R13, R28, UR4 ;  /* 0x000000041c0d7c20 */ /* 0x000fe20008400000 */
[----:B------:R-:W-:Y:S01]  /*1910*/  FSEL R153, R6, -INF , P3 ;  /* 0xff80000006997808 */ /* 0x000fe20001800000 */
[----:B------:R-:W-:Y:S01]  /*1920*/  FMUL R21, R21, UR4 ;  /* 0x0000000415157c20 */ /* 0x000fe20008400000 */
[----:B------:R-:W-:Y:S01]  /*1930*/  FSEL R124, R14, -INF , P2 ;  /* 0xff8000000e7c7808 */ /* 0x000fe20001000000 */
[----:B------:R-:W-:Y:S01]  /*1940*/  FMUL R6, R31, UR4 ;  /* 0x000000041f067c20 */ /* 0x000fe20008400000 */
[----:B------:R-:W-:Y:S01]  /*1950*/  FMNMX3 R10, R16, R153, R143, !PT ;  /* 0x00000099100a7276 */ /* 0x000fe2000780008f */
[----:B------:R-:W-:Y:S01]  /*1960*/  FMUL R22, R22, UR4 ;  /* 0x0000000416167c20 */ /* 0x000fe20008400000 */
[----:B------:R-:W-:Y:S01]  /*1970*/  ISETP.GE.AND P2, PT, R104, R9, PT ;  /* 0x000000096800720c */ /* 0x000fe20003f46270 */
[----:B------:R-:W-:Y:S01]  /*1980*/  FMUL R11, R30, UR4 ;  /* 0x000000041e0b7c20 */ /* 0x000fe20008400000 */
[----:B------:R-:W-:Y:S01]  /*1990*/  FMNMX3 R10, R10, R141, R118, !PT ;  /* 0x0000008d0a0a7276 */ /* 0x000fe20007800076 */
[----:B------:R-:W-:Y:S01]  /*19a0*/  FMUL R23, R23, UR4 ;  /* 0x0000000417177c20 */ /* 0x000fe20008400000 */
[----:B------:R-:W-:Y:S01]  /*19b0*/  ISETP.GE.AND P4, PT, R104, R7, PT ;  /* 0x000000076800720c */ /* 0x000fe20003f86270 */
[----:B------:R-:W-:Y:S01]  /*19c0*/  FMUL R4, R33, UR4 ;  /* 0x0000000421047c20 */ /* 0x000fe20008400000 */
[----:B------:R-:W-:Y:S01]  /*19d0*/  FMNMX3 R10, R10, R145, R120, !PT ;  /* 0x000000910a0a7276 */ /* 0x000fe20007800078 */
[----:B------:R-:W-:Y:S01]  /*19e0*/  VIADD R117, R103, 0x15 ;  /* 0x0000001567757836 */ /* 0x000fe20000000000 */
[----:B------:R-:W-:Y:S01]  /*19f0*/  ISETP.GE.AND P3, PT, R104, R5, PT ;  /* 0x000000056800720c */ /* 0x000fe20003f66270 */
[----:B------:R-:W-:Y:S01]  /*1a00*/  FMUL R24, R24, UR4 ;  /* 0x0000000418187c20 */ /* 0x000fe20008400000 */
[----:B------:R-:W-:Y:S01]  /*1a10*/  FMNMX3 R10, R10, R149, R122, !PT ;  /* 0x000000950a0a7276 */ /* 0x000fe2000780007a */
[----:B------:R-:W-:Y:S01]  /*1a20*/  FMUL R9, R32, UR4 ;  /* 0x0000000420097c20 */ /* 0x000fe20008400000 */
[----:B------:R-:W-:Y:S01]  /*1a30*/  FSEL R29, R17, -INF , P2 ;  /* 0xff800000111d7808 */ /* 0x000fe20001000000 */
[----:B------:R-:W-:Y:S01]  /*1a40*/  VIADD R119, R103, 0x16 ;  /* 0x0000001667777836 */ /* 0x000fe20000000000 */
[----:B------:R-:W-:Y:S01]  /*1a50*/  FMNMX3 R10, R10, R147, R124, !PT ;  /* 0x000000930a0a7276 */ /* 0x000fe2000780007c */
[----:B------:R-:W-:Y:S01]  /*1a60*/  FMUL R25, R25, UR4 ;  /* 0x0000000419197c20 */ /* 0x000fe20008400000 */
[----:B------:R-:W-:Y:S01]  /*1a70*/  ISETP.GE.AND P2, PT, R104, R107, PT ;  /* 0x0000006b6800720c */ /* 0x000fe20003f46270 */
[----:B------:R-:W-:Y:S01]  /*1a80*/  FMUL R5, R35, UR4 ;  /* 0x0000000423057c20 */ /* 0x000fe20008400000 */
[----:B------:R-:W-:Y:S01]  /*1a90*/  FSEL R28, R18, -INF , P4 ;  /* 0xff800000121c7808 */ /* 0x000fe20002000000 */
[----:B------:R-:W-:Y:S01]  /*1aa0*/  FMUL R26, R26, UR4 ;  /* 0x000000041a1a7c20 */ /* 0x000fe20008400000 */
[----:B------:R-:W-:Y:S01]  /*1ab0*/  FMNMX3 R10, R10, R151, R126, !PT ;  /* 0x000000970a0a7276 */ /* 0x000fe2000780007e */
[----:B------:R-:W-:Y:S01]  /*1ac0*/  FMUL R7, R34, UR4 ;  /* 0x0000000422077c20 */ /* 0x000fe20008400000 */
[C---:B------:R-:W-:Y:S01]  /*1ad0*/  ISETP.GE.AND P4, PT, R104.reuse, R109, PT ;  /* 0x0000006d6800720c */ /* 0x040fe20003f86270 */
[----:B------:R-:W-:Y:S01]  /*1ae0*/  VIADD R123, R103, 0x18 ;  /* 0x00000018677b7836 */ /* 0x000fe20000000000 */
[----:B------:R-:W-:Y:S01]  /*1af0*/  FSEL R31, R19, -INF , P3 ;  /* 0xff800000131f7808 */ /* 0x000fe20001800000 */
[----:B------:R-:W-:Y:S01]  /*1b00*/  FMUL R27, R27, UR4 ;  /* 0x000000041b1b7c20 */ /* 0x000fe20008400000 */
[----:B------:R-:W-:Y:S01]  /*1b10*/  ISETP.GE.AND P3, PT, R104, R111, PT ;  /* 0x0000006f6800720c */ /* 0x000fe20003f66270 */
[C---:B------:R-:W-:Y:S01]  /*1b20*/  VIADD R125, R103.reuse, 0x19 ;  /* 0x00000019677d7836 */ /* 0x040fe20000000000 */
[----:B------:R-:W-:Y:S01]  /*1b30*/  FSEL R30, R20, -INF , P2 ;  /* 0xff800000141e7808 */ /* 0x000fe20001000000 */
[C---:B------:R-:W-:Y:S01]  /*1b40*/  VIADD R127, R103.reuse, 0x1a ;  /* 0x0000001a677f7836 */ /* 0x040fe20000000000 */
[----:B------:R-:W-:Y:S01]  /*1b50*/  FMNMX3 R10, R10, R29, R28, !PT ;  /* 0x0000001d0a0a7276 */ /* 0x000fe2000780001c */
[C---:B------:R-:W-:Y:S01]  /*1b60*/  VIADD R129, R103.reuse, 0x1b ;  /* 0x0000001b67817836 */ /* 0x040fe20000000000 */
[C---:B------:R-:W-:Y:S01]  /*1b70*/  ISETP.GE.AND P2, PT, R104.reuse, R113, PT ;  /* 0x000000716800720c */ /* 0x040fe20003f46270 */
[----:B------:R-:W-:Y:S01]  /*1b80*/  VIADD R131, R103, 0x1c ;  /* 0x0000001c67837836 */ /* 0x000fe20000000000 */
[----:B------:R-:W-:Y:S01]  /*1b90*/  FSEL R33, R21, -INF , P4 ;  /* 0xff80000015217808 */ /* 0x000fe20002000000 */
[C---:B------:R-:W-:Y:S01]  /*1ba0*/  VIADD R135, R103.reuse, 0x1e ;  /* 0x0000001e67877836 */ /* 0x040fe20000000000 */
[----:B------:R-:W-:Y:S01]  /*1bb0*/  ISETP.GE.AND P4, PT, R104, R115, PT ;  /* 0x000000736800720c */ /* 0x000fe20003f86270 */
[----:B------:R-:W-:Y:S01]  /*1bc0*/  VIADD R137, R103, 0x1f ;  /* 0x0000001f67897836 */ /* 0x000fe20000000000 */
[----:B------:R-:W-:Y:S01]  /*1bd0*/  FSEL R32, R22, -INF , P3 ;  /* 0xff80000016207808 */ /* 0x000fe20001800000 */
[----:B------:R-:W0:Y:S01]  /*1be0*/  LDC R21, c[0x0][0x3d8] ;  /* 0x0000f600ff157b82 */ /* 0x000e220000000800 */
[----:B------:R-:W-:Y:S01]  /*1bf0*/  FMNMX3 R10, R10, R31, R30, !PT ;  /* 0x0000001f0a0a7276 */ /* 0x000fe2000780001e */
[----:B------:R-:W-:Y:S01]  /*1c00*/  IMAD.SHL.U32 R108, R108, 0x8, RZ ;  /* 0x000000086c6c7824 */ /* 0x000fe200078e00ff */
[----:B------:R-:W-:-:S02]  /*1c10*/  ISETP.GE.AND P3, PT, R104, R117, PT ;  /* 0x000000756800720c */ /* 0x000fc40003f66270 */
[----:B------:R-:W-:Y:S02]  /*1c20*/  FSEL R35, R23, -INF , P2 ;  /* 0xff80000017237808 */ /* 0x000fe40001000000 */
[----:B------:R-:W-:Y:S01]  /*1c30*/  ISETP.GE.AND P2, PT, R104, R119, PT ;  /* 0x000000776800720c */ /* 0x000fe20003f46270 */
[----:B------:R-:W1:Y:S01]  /*1c40*/  @!P0 SYNCS.CCTL.IV [UR11+0x2000] ;  /* 0x00200000ff0089b1 */ /* 0x000e62000800000b */
[----:B------:R-:W-:Y:S01]  /*1c50*/  FSEL R34, R24, -INF , P4 ;  /* 0xff80000018227808 */ /* 0x000fe20002000000 */
[----:B------:R-:W-:Y:S01]  /*1c60*/  NOP ;  /* 0x0000000000007918 */ /* 0x000fe20000000000 */
[----:B------:R-:W-:Y:S02]  /*1c70*/  FMNMX3 R10, R10, R33, R32, !PT ;  /* 0x000000210a0a7276 */ /* 0x000fe40007800020 */
[----:B------:R-:W-:Y:S02]  /*1c80*/  ISETP.GE.AND P4, PT, R104, R121, PT ;  /* 0x000000796800720c */ /* 0x000fe40003f86270 */
[----:B------:R-:W-:-:S02]  /*1c90*/  FSEL R25, R25, -INF , P3 ;  /* 0xff80000019197808 */ /* 0x000fc40001800000 */
[----:B------:R-:W-:Y:S02]  /*1ca0*/  ISETP.GE.AND P3, PT, R104, R123, PT ;  /* 0x0000007b6800720c */ /* 0x000fe40003f66270 */
[----:B------:R-:W-:Y:S02]  /*1cb0*/  FSEL R26, R26, -INF , P2 ;  /* 0xff8000001a1a7808 */ /* 0x000fe40001000000 */
[----:B------:R-:W-:Y:S02]  /*1cc0*/  FMNMX3 R10, R10, R35, R34, !PT ;  /* 0x000000230a0a7276 */ /* 0x000fe40007800022 */
[C---:B------:R-:W-:Y:S02]  /*1cd0*/  ISETP.GE.AND P2, PT, R104.reuse, R125, PT ;  /* 0x0000007d6800720c */ /* 0x040fe40003f46270 */
[----:B------:R-:W-:Y:S02]  /*1ce0*/  FSEL R27, R27, -INF , P4 ;  /* 0xff8000001b1b7808 */ /* 0x000fe40002000000 */
[----:B------:R-:W-:-:S02]  /*1cf0*/  ISETP.GE.AND P4, PT, R104, R127, PT ;  /* 0x0000007f6800720c */ /* 0x000fc40003f86270 */
[----:B------:R-:W-:Y:S02]  /*1d00*/  FSEL R13, R13, -INF , P3 ;  /* 0xff8000000d0d7808 */ /* 0x000fe40001800000 */
[----:B------:R-:W-:Y:S02]  /*1d10*/  FMNMX3 R10, R10, R25, R26, !PT ;  /* 0x000000190a0a7276 */ /* 0x000fe4000780001a */
[----:B------:R-:W-:Y:S02]  /*1d20*/  ISETP.GE.AND P3, PT, R104, R129, PT ;  /* 0x000000816800720c */ /* 0x000fe40003f66270 */
[----:B------:R-:W-:Y:S02]  /*1d30*/  FSEL R8, R8, -INF , P2 ;  /* 0xff80000008087808 */ /* 0x000fe40001000000 */
[----:B------:R-:W-:Y:S02]  /*1d40*/  ISETP.GE.AND P2, PT, R104, R131, PT ;  /* 0x000000836800720c */ /* 0x000fe40003f46270 */
[----:B------:R-:W-:-:S02]  /*1d50*/  FSEL R11, R11, -INF , P4 ;  /* 0xff8000000b0b7808 */ /* 0x000fc40002000000 */
[----:B------:R-:W-:Y:S02]  /*1d60*/  FMNMX3 R10, R10, R27, R13, !PT ;  /* 0x0000001b0a0a7276 */ /* 0x000fe4000780000d */
[----:B------:R-:W-:Y:S02]  /*1d70*/  FSEL R6, R6, -INF , P3 ;  /* 0xff80000006067808 */ /* 0x000fe40001800000 */
[C---:B------:R-:W-:Y:S02]  /*1d80*/  ISETP.GE.AND P4, PT, R104.reuse, R133, PT ;  /* 0x000000856800720c */ /* 0x040fe40003f86270 */
[----:B------:R-:W-:Y:S02]  /*1d90*/  ISETP.GE.AND P3, PT, R104, R135, PT ;  /* 0x000000876800720c */ /* 0x000fe40003f66270 */
[----:B------:R-:W-:Y:S02]  /*1da0*/  FSEL R9, R9, -INF , P2 ;  /* 0xff80000009097808 */ /* 0x000fe40001000000 */
[----:B------:R-:W-:-:S02]  /*1db0*/  FMNMX3 R10, R10, R8, R11, !PT ;  /* 0x000000080a0a7276 */ /* 0x000fc4000780000b */
[----:B------:R-:W-:Y:S02]  /*1dc0*/  ISETP.GE.AND P2, PT, R104, R137, PT ;  /* 0x000000896800720c */ /* 0x000fe40003f46270 */
[----:B------:R-:W-:Y:S02]  /*1dd0*/  FSEL R4, R4, -INF , P4 ;  /* 0xff80000004047808 */ /* 0x000fe40002000000 */
[----:B------:R-:W-:Y:S02]  /*1de0*/  FSEL R7, R7, -INF , P3 ;  /* 0xff80000007077808 */ /* 0x000fe40001800000 */
[----:B------:R-:W-:Y:S02]  /*1df0*/  FMNMX3 R10, R10, R6, R9, !PT ;  /* 0x000000060a0a7276 */ /* 0x000fe40007800009 */
[----:B------:R-:W-:Y:S02]  /*1e00*/  FSEL R5, R5, -INF , P2 ;  /* 0xff80000005057808 */ /* 0x000fe40001000000 */
[----:B------:R-:W-:-:S02]  /*1e10*/  FMNMX3 R10, R10, R4, R7, !PT ;  /* 0x000000040a0a7276 */ /* 0x000fc40007800007 */
[----:B------:R-:W-:Y:S02]  /*1e20*/  ISETP.GE.U32.AND P2, PT, R66, 0x10, PT ;  /* 0x000000104200780c */ /* 0x000fe40003f46070 */
[----:B------:R-:W-:Y:S02]  /*1e30*/  FMNMX R15, R5, R10, !PT ;  /* 0x0000000a050f7209 */ /* 0x000fe40007800000 */
[----:B------:R-:W-:Y:S02]  /*1e40*/  SHF.R.U32.HI R10, RZ, 0x7, R0 ;  /* 0x00000007ff0a7819 */ /* 0x000fe40000011600 */
[----:B------:R-:W-:Y:S01]  /*1e50*/  SHF.R.U32.HI R19, RZ, 0x5, R106 ;  /* 0x00000005ff137819 */ /* 0x000fe2000001166a */
[----:B------:R-:W2:Y:S01]  /*1e60*/  SHFL.BFLY PT, R14, R15, 0x10, 0x1f ;  /* 0x0e001f000f0e7f89 */ /* 0x000ea200000e0000 */
[----:B------:R-:W-:Y:S02]  /*1e70*/  SGXT.U32 R10, R10, 0x1 ;  /* 0x000000010a0a781a */ /* 0x000fe40000000000 */
[----:B------:R-:W-:-:S02]  /*1e80*/  LOP3.LUT R110, R108, 0x4, R19, 0xf8, !PT ;  /* 0x000000046c6e7812 */ /* 0x000fc400078ef813 */
[----:B------:R-:W-:Y:S01]  /*1e90*/  PRMT R163, RZ, 0x7610, R163 ;  /* 0x00007610ffa37816 */ /* 0x000fe200000000a3 */
[----:B0-----:R-:W-:Y:S01]  /*1ea0*/  IMAD R10, R10, R21, RZ ;  /* 0x000000150a0a7224 */ /* 0x001fe200078e02ff */
[----:B------:R-:W-:Y:S02]  /*1eb0*/  PRMT R171, RZ, 0x7610, R171 ;  /* 0x00007610ffab7816 */ /* 0x000fe400000000ab */
[----:B------:R-:W-:Y:S01]  /*1ec0*/  PRMT R157, RZ, 0x7610, R157 ;  /* 0x00007610ff9d7816 */ /* 0x000fe2000000009d */
[----:B------:R-:W-:Y:S01]  /*1ed0*/  IMAD R12, R21, 0x2, R10 ;  /* 0x00000002150c7824 */ /* 0x000fe200078e020a */
[-C--:B------:R-:W-:Y:S02]  /*1ee0*/  LEA R94, P3, R10, R96.reuse, 0x1 ;  /* 0x000000600a5e7211 */ /* 0x080fe400078608ff */
[----:B------:R-:W-:Y:S02]  /*1ef0*/  PRMT R165, RZ, 0x7610, R165 ;  /* 0x00007610ffa57816 */ /* 0x000fe400000000a5 */
[----:B------:R-:W-:-:S02]  /*1f00*/  LEA R92, P4, R12, R96, 0x1 ;  /* 0x000000600c5c7211 */ /* 0x000fc400078808ff */
[-C--:B------:R-:W-:Y:S02]  /*1f10*/  LEA.HI.X.SX32 R95, R10, R97.reuse, 0x1, P3 ;  /* 0x000000610a5f7211 */ /* 0x080fe400018f0eff */
[----:B------:R-:W-:Y:S02]  /*1f20*/  LEA.HI.X.SX32 R93, R12, R97, 0x1, P4 ;  /* 0x000000610c5d7211 */ /* 0x000fe400020f0eff */
[----:B------:R-:W-:Y:S02]  /*1f30*/  PRMT R173, RZ, 0x7610, R173 ;  /* 0x00007610ffad7816 */ /* 0x000fe400000000ad */
[----:B--2---:R-:W-:Y:S01]  /*1f40*/  FMNMX R17, R15, R14, !PT ;  /* 0x0000000e0f117209 */ /* 0x004fe20007800000 */
[----:B------:R-:W-:-:S04]  /*1f50*/  IMAD R14, R21, 0x2, R12 ;  /* 0x00000002150e7824 */ /* 0x000fc800078e020c */
[----:B-1----:R-:W-:Y:S01]  /*1f60*/  @!P2 STS [R110+UR11], R17 ;  /* 0x000000116e00a988 */ /* 0x002fe2000800080b */
[----:B------:R-:W-:Y:S01]  /*1f70*/  IMAD R15, R21, 0x2, R14 ;  /* 0x00000002150f7824 */ /* 0x000fe200078e020e */
[----:B------:R-:W-:-:S04]  /*1f80*/  LEA R90, P3, R14, R96, 0x1 ;  /* 0x000000600e5a7211 */ /* 0x000fc800078608ff */
[-C--:B------:R-:W-:Y:S02]  /*1f90*/  LEA R88, P4, R15, R96.reuse, 0x1 ;  /* 0x000000600f587211 */ /* 0x080fe400078808ff */
[----:B------:R-:W-:Y:S02]  /*1fa0*/  LEA R10, R21, R15, 0x1 ;  /* 0x0000000f150a7211 */ /* 0x000fe400078e08ff */
[-C--:B------:R-:W-:Y:S02]  /*1fb0*/  LEA.HI.X.SX32 R91, R14, R97.reuse, 0x1, P3 ;  /* 0x000000610e5b7211 */ /* 0x080fe400018f0eff */
[-C--:B------:R-:W-:Y:S01]  /*1fc0*/  LEA.HI.X.SX32 R89, R15, R97.reuse, 0x1, P4 ;  /* 0x000000610f597211 */ /* 0x080fe200020f0eff */
[C---:B------:R-:W-:Y:S01]  /*1fd0*/  IMAD R12, R21.reuse, 0x2, R10 ;  /* 0x00000002150c7824 */ /* 0x040fe200078e020a */
[-C--:B------:R-:W-:Y:S02]  /*1fe0*/  LEA R86, P4, R10, R96.reuse, 0x1 ;  /* 0x000000600a567211 */ /* 0x080fe400078808ff */
[----:B------:R-:W-:Y:S01]  /*1ff0*/  ISETP.GE.U32.AND P3, PT, R106, 0x80, PT ;  /* 0x000000806a00780c */ /* 0x000fe20003f66070 */
[----:B------:R-:W-:Y:S01]  /*2000*/  BAR.SYNC.DEFER_BLOCKING 0x0 ;  /* 0x0000000000007b1d */ /* 0x000fe20000010000 */
[----:B------:R-:W-:Y:S01]  /*2010*/  LEA.HI.X.SX32 R87, R10, R97, 0x1, P4 ;  /* 0x000000610a577211 */ /* 0x000fe200020f0eff */
[----:B------:R-:W-:Y:S01]  /*2020*/  IMAD R10, R21, 0x2, R12 ;  /* 0x00000002150a7824 */ /* 0x000fe200078e020c */
[----:B------:R-:W-:-:S04]  /*2030*/  LEA R84, P4, R12, R96, 0x1 ;  /* 0x000000600c547211 */ /* 0x000fc800078808ff */
[----:B------:R-:W-:Y:S01]  /*2040*/  LEA.HI.X.SX32 R85, R12, R97, 0x1, P4 ;  /* 0x000000610c557211 */ /* 0x000fe200020f0eff */
[----:B------:R-:W-:Y:S01]  /*2050*/  IMAD R12, R21, 0x2, R10 ;  /* 0x00000002150c7824 */ /* 0x000fe200078e020a */
[----:B------:R-:W-:-:S04]  /*2060*/  LEA R82, P4, R10, R96, 0x1 ;  /* 0x000000600a527211 */ /* 0x000fc800078808ff */
[----:B------:R-:W-:Y:S01]  /*2070*/  LEA.HI.X.SX32 R83, R10, R97, 0x1, P4 ;  /* 0x000000610a537211 */ /* 0x000fe200020f0eff */
[----:B------:R-:W-:Y:S01]  /*2080*/  IMAD R10, R21, 0x2, R12 ;  /* 0x00000002150a7824 */ /* 0x000fe200078e020c */
[----:B------:R-:W-:-:S04]  /*2090*/  LEA R80, P4, R12, R96, 0x1 ;  /* 0x000000600c507211 */ /* 0x000fc800078808ff */
[-C--:B------:R-:W-:Y:S02]  /*20a0*/  LEA.HI.X.SX32 R81, R12, R97.reuse, 0x1, P4 ;  /* 0x000000610c517211 */ /* 0x080fe400020f0eff */
[C---:B------:R-:W-:Y:S02]  /*20b0*/  LEA R78, P4, R10.reuse, R96, 0x1 ;  /* 0x000000600a4e7211 */ /* 0x040fe400078808ff */
[C---:B------:R-:W-:Y:S01]  /*20c0*/  LEA R12, R21.reuse, R10, 0x1 ;  /* 0x0000000a150c7211 */ /* 0x040fe200078e08ff */
[----:B------:R-:W0:Y:S01]  /*20d0*/  @!P3 LDS R116, [R112] ;  /* 0x000000007074b984 */ /* 0x000e220000000800 */
[----:B------:R-:W-:Y:S02]  /*20e0*/  LEA.HI.X.SX32 R79, R10, R97, 0x1, P4 ;  /* 0x000000610a4f7211 */ /* 0x000fe400020f0eff */
[----:B------:R-:W-:Y:S01]  /*20f0*/  LEA R76, P4, R12, R96, 0x1 ;  /* 0x000000600c4c7211 */ /* 0x000fe200078808ff */
[----:B------:R-:W-:-:S03]  /*2100*/  IMAD R10, R21, 0x2, R12 ;  /* 0x00000002150a7824 */ /* 0x000fc600078e020c */
        /* <DEDUP_REMOVED lines=14> */
[----:B------:R-:W-:Y:S02]  /*21f0*/  LEA R12, R21, R10, 0x1 ;  /* 0x0000000a150c7211 */ /* 0x000fe400078e08ff */
[-C--:B------:R-:W-:Y:S02]  /*2200*/  LEA.HI.X.SX32 R67, R10, R97.reuse, 0x1, P4 ;  /* 0x000000610a437211 */ /* 0x080fe400020f0eff */
[C---:B------:R-:W-:Y:S01]  /*2210*/  LEA R96, P4, R12.reuse, R96, 0x1 ;  /* 0x000000600c607211 */ /* 0x040fe200078808ff */
[----:B0-----:R-:W0:Y:S03]  /*2220*/  SHFL.BFLY PT, R15, R116, 0x1, 0x1f ;  /* 0x0c201f00740f7f89 */ /* 0x001e2600000e0000 */
[----:B------:R-:W-:-:S02]  /*2230*/  LEA.HI.X.SX32 R97, R12, R97, 0x1, P4 ;  /* 0x000000610c617211 */ /* 0x000fc400020f0eff */
[----:B------:R-:W-:-:S04]  /*2240*/  ISETP.NE.U32.AND P4, PT, R102, RZ, PT ;  /* 0x000000ff6600720c */ /* 0x000fc80003f85070 */
[----:B------:R-:W-:Y:S02]  /*2250*/  SEL R10, RZ, 0x90, !P4 ;  /* 0x00000090ff0a7807 */ /* 0x000fe40006000000 */
[----:B------:R-:W-:-:S04]  /*2260*/  LOP3.LUT P4, RZ, R0, 0x1, RZ, 0xc0, !PT ;  /* 0x0000000100ff7812 */ /* 0x000fc8000788c0ff */
[----:B------:R-:W-:Y:S02]  /*2270*/  ISETP.LT.U32.AND P4, PT, R106, 0x80, !P4 ;  /* 0x000000806a00780c */ /* 0x000fe40006781070 */
[----:B0-----:R-:W-:-:S11]  /*2280*/  FMNMX R17, R116, R15, !PT ;  /* 0x0000000f74117209 */ /* 0x001fd60007800000 */
[----:B------:R-:W-:Y:S01]  /*2290*/  @P4 STS [R112], R17 ;  /* 0x0000001170004388 */ /* 0x000fe20000000800 */
[----:B------:R-:W-:Y:S06]  /*22a0*/  BAR.SYNC.DEFER_BLOCKING 0x0 ;  /* 0x0000000000007b1d */ /* 0x000fec0000010000 */
[----:B------:R-:W0:Y:S02]  /*22b0*/  LDS R20, [R108+UR11] ;  /* 0x0000000b6c147984 */ /* 0x000e240008000800 */
[----:B0-----:R-:W-:-:S05]  /*22c0*/  FMNMX R20, R20, -INF , !PT ;  /* 0xff80000014147809 */ /* 0x001fca0007800000 */
[--C-:B------:R-:W-:Y:S01]  /*22d0*/  FADD R16, R16, -R20.reuse ;  /* 0x8000001410107221 */ /* 0x100fe20000000000 */
[--C-:B------:R-:W-:Y:S01]  /*22e0*/  FADD R153, R153, -R20.reuse ;  /* 0x8000001499997221 */ /* 0x100fe20000000000 */
[--C-:B------:R-:W-:Y:S01]  /*22f0*/  FADD R143, R143, -R20.reuse ;  /* 0x800000148f8f7221 */ /* 0x100fe20000000000 */
[--C-:B------:R-:W-:Y:S01]  /*2300*/  FADD R141, R141, -R20.reuse ;  /* 0x800000148d8d7221 */ /* 0x100fe20000000000 */
[----:B------:R-:W-:Y:S01]  /*2310*/  FMUL R12, R16, 1.4426950216293334961 ;  /* 0x3fb8aa3b100c7820 */ /* 0x000fe20000400000 */
[----:B------:R-:W-:Y:S01]  /*2320*/  FMUL R15, R153, 1.4426950216293334961 ;  /* 0x3fb8aa3b990f7820 */ /* 0x000fe20000400000 */
[----:B------:R-:W-:Y:S01]  /*2330*/  FMUL R14, R143, 1.4426950216293334961 ;  /* 0x3fb8aa3b8f0e7820 */ /* 0x000fe20000400000 */
[----:B------:R-:W-:Y:S01]  /*2340*/  FMUL R17, R141, 1.4426950216293334961 ;  /* 0x3fb8aa3b8d117820 */ /* 0x000fe20000400000 */
[--C-:B------:R-:W-:Y:S01]  /*2350*/  FADD R118, R118, -R20.reuse ;  /* 0x8000001476767221 */ /* 0x100fe20000000000 */
[--C-:B------:R-:W-:Y:S01]  /*2360*/  FADD R145, R145, -R20.reuse ;  /* 0x8000001491917221 */ /* 0x100fe20000000000 */
[----:B------:R-:W-:Y:S01]  /*2370*/  MUFU.EX2 R12, R12 ;  /* 0x0000000c000c7308 */ /* 0x000fe20000000800 */
[--C-:B------:R-:W-:Y:S01]  /*2380*/  FADD R120, R120, -R20.reuse ;  /* 0x8000001478787221 */ /* 0x100fe20000000000 */
[----:B------:R-:W-:Y:S01]  /*2390*/  FMUL R16, R118, 1.4426950216293334961 ;  /* 0x3fb8aa3b76107820 */ /* 0x000fe20000400000 */
[----:B------:R-:W-:Y:S01]  /*23a0*/  FMUL R19, R145, 1.4426950216293334961 ;  /* 0x3fb8aa3b91137820 */ /* 0x000fe20000400000 */
[--C-:B------:R-:W-:Y:S01]  /*23b0*/  FADD R149, R149, -R20.reuse ;  /* 0x8000001495957221 */ /* 0x100fe20000000000 */
[----:B------:R-:W-:Y:S01]  /*23c0*/  FMUL R18, R120, 1.4426950216293334961 ;  /* 0x3fb8aa3b78127820 */ /* 0x000fe20000400000 */
[--C-:B------:R-:W-:Y:S01]  /*23d0*/  FADD R122, R122, -R20.reuse ;  /* 0x800000147a7a7221 */ /* 0x100fe20000000000 */
[--C-:B------:R-:W-:Y:S01]  /*23e0*/  FADD R147, R147, -R20.reuse ;  /* 0x8000001493937221 */ /* 0x100fe20000000000 */
[----:B------:R-:W0:Y:S01]  /*23f0*/  MUFU.EX2 R15, R15 ;  /* 0x0000000f000f7308 */ /* 0x000e220000000800 */
[----:B------:R-:W-:Y:S01]  /*2400*/  FMUL R21, R149, 1.4426950216293334961 ;  /* 0x3fb8aa3b95157820 */ /* 0x000fe20000400000 */
[----:B------:R-:W-:Y:S01]  /*2410*/  FMUL R22, R122, 1.4426950216293334961 ;  /* 0x3fb8aa3b7a167820 */ /* 0x000fe20000400000 */
[----:B------:R-:W-:Y:S01]  /*2420*/  FMUL R23, R147, 1.4426950216293334961 ;  /* 0x3fb8aa3b93177820 */ /* 0x000fe20000400000 */
[--C-:B------:R-:W-:Y:S01]  /*2430*/  FADD R124, R124, -R20.reuse ;  /* 0x800000147c7c7221 */ /* 0x100fe20000000000 */
[--C-:B------:R-:W-:Y:S01]  /*2440*/  FADD R151, R151, -R20.reuse ;  /* 0x8000001497977221 */ /* 0x100fe20000000000 */
[--C-:B------:R-:W-:Y:S01]  /*2450*/  FADD R126, R126, -R20.reuse ;  /* 0x800000147e7e7221 */ /* 0x100fe20000000000 */
[--C-:B------:R-:W-:Y:S01]  /*2460*/  FADD R29, R29, -R20.reuse ;  /* 0x800000141d1d7221 */ /* 0x100fe20000000000 */
[----:B------:R-:W1:Y:S01]  /*2470*/  MUFU.EX2 R14, R14 ;  /* 0x0000000e000e7308 */ /* 0x000e620000000800 */
[----:B------:R-:W-:Y:S01]  /*2480*/  FMUL R24, R124, 1.4426950216293334961 ;  /* 0x3fb8aa3b7c187820 */ /* 0x000fe20000400000 */
[----:B------:R-:W-:Y:S01]  /*2490*/  FMUL R151, R151, 1.4426950216293334961 ;  /* 0x3fb8aa3b97977820 */ /* 0x000fe20000400000 */
[----:B------:R-:W-:Y:S01]  /*24a0*/  FMUL R126, R126, 1.4426950216293334961 ;  /* 0x3fb8aa3b7e7e7820 */ /* 0x000fe20000400000 */
[----:B------:R-:W-:Y:S01]  /*24b0*/  FMUL R29, R29, 1.4426950216293334961 ;  /* 0x3fb8aa3b1d1d7820 */ /* 0x000fe20000400000 */
[--C-:B------:R-:W-:Y:S01]  /*24c0*/  FADD R28, R28, -R20.reuse ;  /* 0x800000141c1c7221 */ /* 0x100fe20000000000 */
[--C-:B------:R-:W-:Y:S01]  /*24d0*/  FADD R31, R31, -R20.reuse ;  /* 0x800000141f1f7221 */ /* 0x100fe20000000000 */
[--C-:B------:R-:W-:Y:S01]  /*24e0*/  FADD R30, R30, -R20.reuse ;  /* 0x800000141e1e7221 */ /* 0x100fe20000000000 */
[----:B------:R-:W2:Y:S01]  /*24f0*/  MUFU.EX2 R17, R17 ;  /* 0x0000001100117308 */ /* 0x000ea20000000800 */
[----:B0-----:R-:W-:Y:S01]  /*2500*/  FADD R141, R12, R15 ;  /* 0x0000000f0c8d7221 */ /* 0x001fe20000000000 */
[----:B------:R-:W-:Y:S01]  /*2510*/  FMUL R28, R28, 1.4426950216293334961 ;  /* 0x3fb8aa3b1c1c7820 */ /* 0x000fe20000400000 */
[----:B------:R-:W-:Y:S01]  /*2520*/  FMUL R31, R31, 1.4426950216293334961 ;  /* 0x3fb8aa3b1f1f7820 */ /* 0x000fe20000400000 */
[----:B------:R-:W-:Y:S01]  /*2530*/  FMUL R30, R30, 1.4426950216293334961 ;  /* 0x3fb8aa3b1e1e7820 */ /* 0x000fe20000400000 */
[--C-:B------:R-:W-:Y:S01]  /*2540*/  FADD R33, R33, -R20.reuse ;  /* 0x8000001421217221 */ /* 0x100fe20000000000 */
[--C-:B------:R-:W-:Y:S01]  /*2550*/  FADD R32, R32, -R20.reuse ;  /* 0x8000001420207221 */ /* 0x100fe20000000000 */
[--C-:B------:R-:W-:Y:S01]  /*2560*/  FADD R35, R35, -R20.reuse ;  /* 0x8000001423237221 */ /* 0x100fe20000000000 */
[----:B------:R-:W0:Y:S01]  /*2570*/  MUFU.EX2 R16, R16 ;  /* 0x0000001000107308 */ /* 0x000e220000000800 */
[----:B-1----:R-:W-:Y:S01]  /*2580*/  FADD R116, R14, R141 ;  /* 0x0000008d0e747221 */ /* 0x002fe20000000000 */
[----:B------:R-:W-:Y:S01]  /*2590*/  FMUL R33, R33, 1.4426950216293334961 ;  /* 0x3fb8aa3b21217820 */ /* 0x000fe20000400000 */
[----:B------:R-:W-:Y:S01]  /*25a0*/  FMUL R32, R32, 1.4426950216293334961 ;  /* 0x3fb8aa3b20207820 */ /* 0x000fe20000400000 */
[----:B------:R-:W-:Y:S01]  /*25b0*/  FMUL R35, R35, 1.4426950216293334961 ;  /* 0x3fb8aa3b23237820 */ /* 0x000fe20000400000 */
[--C-:B------:R-:W-:Y:S01]  /*25c0*/  FADD R34, R34, -R20.reuse ;  /* 0x8000001422227221 */ /* 0x100fe20000000000 */
[--C-:B------:R-:W-:Y:S01]  /*25d0*/  FADD R25, R25, -R20.reuse ;  /* 0x8000001419197221 */ /* 0x100fe20000000000 */
[----:B------:R-:W-:Y:S01]  /*25e0*/  FADD R13, R13, -R20 ;  /* 0x800000140d0d7221 */ /* 0x000fe20000000000 */
[----:B------:R-:W1:Y:S01]  /*25f0*/  MUFU.EX2 R19, R19 ;  /* 0x0000001300137308 */ /* 0x000e620000000800 */
[----:B--2---:R-:W-:Y:S01]  /*2600*/  FADD R141, R17, R116 ;  /* 0x00000074118d7221 */ /* 0x004fe20000000000 */
[----:B------:R-:W-:Y:S01]  /*2610*/  FMUL R34, R34, 1.4426950216293334961 ;  /* 0x3fb8aa3b22227820 */ /* 0x000fe20000400000 */
[----:B------:R-:W-:Y:S01]  /*2620*/  FMUL R25, R25, 1.4426950216293334961 ;  /* 0x3fb8aa3b19197820 */ /* 0x000fe20000400000 */
[--C-:B------:R-:W-:Y:S01]  /*2630*/  FADD R26, R26, -R20.reuse ;  /* 0x800000141a1a7221 */ /* 0x100fe20000000000 */
[----:B------:R-:W-:Y:S01]  /*2640*/  FMUL R13, R13, 1.4426950216293334961 ;  /* 0x3fb8aa3b0d0d7820 */ /* 0x000fe20000400000 */
        /* <DEDUP_REMOVED lines=9> */
[----:B------:R-:W-:Y:S01]  /*26e0*/  FADD R9, R9, -R20 ;  /* 0x8000001409097221 */ /* 0x000fe20000000000 */
        /* <DEDUP_REMOVED lines=12> */
[----:B------:R-:W-:Y:S01]  /*27b0*/  FMUL R5, R5, 1.4426950216293334961 ;  /* 0x3fb8aa3b05057820 */ /* 0x000fe20000400000 */
[----:B------:R-:W-:Y:S01]  /*27c0*/  BAR.SYNC.DEFER_BLOCKING 0x0 ;  /* 0x0000000000007b1d */ /* 0x000fe20000010000 */
[----:B0-----:R-:W-:-:S05]  /*27d0*/  FADD R141, R21, R116 ;  /* 0x00000074158d7221 */ /* 0x001fca0000000000 */
[----:B------:R-:W0:Y:S01]  /*27e0*/  MUFU.EX2 R23, R23 ;  /* 0x0000001700177308 */ /* 0x000e220000000800 */
[----:B-1----:R-:W-:-:S07]  /*27f0*/  FADD R116, R22, R141 ;  /* 0x0000008d16747221 */ /* 0x002fce0000000000 */
[----:B------:R-:W1:Y:S08]  /*2800*/  MUFU.EX2 R24, R24 ;  /* 0x0000001800187308 */ /* 0x000e700000000800 */
[----:B------:R-:W2:Y:S01]  /*2810*/  MUFU.EX2 R151, R151 ;  /* 0x0000009700977308 */ /* 0x000ea20000000800 */
[----:B0-----:R-:W-:-:S07]  /*2820*/  FADD R141, R23, R116 ;  /* 0x00000074178d7221 */ /* 0x001fce0000000000 */
[----:B------:R-:W0:Y:S01]  /*2830*/  MUFU.EX2 R126, R126 ;  /* 0x0000007e007e7308 */ /* 0x000e220000000800 */
[----:B-1----:R-:W-:-:S07]  /*2840*/  FADD R116, R24, R141 ;  /* 0x0000008d18747221 */ /* 0x002fce0000000000 */
[----:B------:R-:W1:Y:S01]  /*2850*/  MUFU.EX2 R29, R29 ;  /* 0x0000001d001d7308 */ /* 0x000e620000000800 */
[----:B--2---:R-:W-:-:S07]  /*2860*/  FADD R141, R151, R116 ;  /* 0x00000074978d7221 */ /* 0x004fce0000000000 */
        /* <DEDUP_REMOVED lines=10> */
[----:B------:R-:W1:Y:S08]  /*2910*/  MUFU.EX2 R35, R35 ;  /* 0x0000002300237308 */ /* 0x000e700000000800 */
[----:B------:R-:W3:Y:S08]  /*2920*/  MUFU.EX2 R34, R34 ;  /* 0x0000002200227308 */ /* 0x000ef00000000800 */
[----:B------:R-:W4:Y:S08]  /*2930*/  MUFU.EX2 R25, R25 ;  /* 0x0000001900197308 */ /* 0x000f300000000800 */
[----:B------:R2:W-:Y:S08]  /*2940*/  MUFU.EX2 R120, R13 ;  /* 0x0000000d00787308 */ /* 0x0005f00000000800 */
[----:B------:R-:W3:Y:S01]  /*2950*/  MUFU.EX2 R26, R26 ;  /* 0x0000001a001a7308 */ /* 0x000ee20000000800 */
[----:B--2---:R-:W-:-:S04]  /*2960*/  FADD R13, R33, R116 ;  /* 0x00000074210d7221 */ /* 0x004fc80000000000 */
[----:B0-----:R-:W-:-:S03]  /*2970*/  FADD R116, R32, R13 ;  /* 0x0000000d20747221 */ /* 0x001fc60000000000 */
[----:B------:R-:W0:Y:S01]  /*2980*/  MUFU.EX2 R27, R27 ;  /* 0x0000001b001b7308 */ /* 0x000e220000000800 */
[----:B-1----:R-:W-:-:S07]  /*2990*/  FADD R13, R35, R116 ;  /* 0x00000074230d7221 */ /* 0x002fce0000000000 */
[----:B------:R3:W1:Y:S08]  /*29a0*/  MUFU.EX2 R141, R8 ;  /* 0x00000008008d7308 */ /* 0x0006700000000800 */
[----:B------:R4:W2:Y:S01]  /*29b0*/  MUFU.EX2 R122, R11 ;  /* 0x0000000b007a7308 */ /* 0x0008a20000000800 */
[--C-:B---3--:R-:W-:Y:S01]  /*29c0*/  FADD R8, R34, R13.reuse ;  /* 0x0000000d22087221 */ /* 0x108fe20000000000 */
[----:B------:R-:W-:-:S06]  /*29d0*/  PRMT R13, RZ, 0x7610, R13 ;  /* 0x00007610ff0d7816 */ /* 0x000fcc000000000d */
[----:B------:R3:W1:Y:S01]  /*29e0*/  MUFU.EX2 R143, R6 ;  /* 0x00000006008f7308 */ /* 0x0006620000000800 */
[----:B----4-:R-:W-:-:S04]  /*29f0*/  FADD R11, R25, R8 ;  /* 0x00000008190b7221 */ /* 0x010fc80000000000 */
[----:B------:R-:W-:-:S03]  /*2a00*/  FADD R8, R26, R11 ;  /* 0x0000000b1a087221 */ /* 0x000fc60000000000 */
[----:B------:R1:W4:Y:S01]  /*2a10*/  MUFU.EX2 R124, R9 ;  /* 0x00000009007c7308 */ /* 0x0003220000000800 */
[----:B0-----:R-:W-:-:S04]  /*2a20*/  FADD R11, R27, R8 ;  /* 0x000000081b0b7221 */ /* 0x001fc80000000000 */
[--C-:B---3--:R-:W-:Y:S01]  /*2a30*/  FADD R6, R120, R11.reuse ;  /* 0x0000000b78067221 */ /* 0x108fe20000000000 */
[----:B------:R-:W-:Y:S02]  /*2a40*/  PRMT R11, RZ, 0x7610, R11 ;  /* 0x00007610ff0b7816 */ /* 0x000fe4000000000b */
[----:B------:R4:W0:Y:S01]  /*2a50*/  MUFU.EX2 R145, R4 ;  /* 0x0000000400917308 */ /* 0x0008220000000800 */
[----:B-1----:R-:W-:-:S04]  /*2a60*/  FADD R9, R141, R6 ;  /* 0x000000068d097221 */ /* 0x002fc80000000000 */
[----:B--2---:R-:W-:-:S03]  /*2a70*/  FADD R6, R122, R9 ;  /* 0x000000097a067221 */ /* 0x004fc60000000000 */
[----:B------:R1:W2:Y:S01]  /*2a80*/  MUFU.EX2 R128, R7 ;  /* 0x0000000700807308 */ /* 0x0002a20000000800 */
[----:B------:R-:W-:-:S04]  /*2a90*/  FADD R9, R143, R6 ;  /* 0x000000068f097221 */ /* 0x000fc80000000000 */
[----:B----4-:R-:W-:-:S03]  /*2aa0*/  FADD R4, R124, R9 ;  /* 0x000000097c047221 */ /* 0x010fc60000000000 */
[----:B------:R-:W3:Y:S01]  /*2ab0*/  MUFU.EX2 R147, R5 ;  /* 0x0000000500937308 */ /* 0x000ee20000000800 */
[----:B0-----:R-:W-:Y:S01]  /*2ac0*/  FADD R9, R145, R4 ;  /* 0x0000000491097221 */ /* 0x001fe20000000000 */
[----:B-1----:R-:W-:-:S03]  /*2ad0*/  PRMT R7, RZ, 0x7610, R7 ;  /* 0x00007610ff077816 */ /* 0x002fc60000000007 */
[----:B--2---:R-:W-:-:S04]  /*2ae0*/  FADD R4, R128, R9 ;  /* 0x0000000980047221 */ /* 0x004fc80000000000 */
[----:B---3--:R-:W-:-:S05]  /*2af0*/  FADD R4, R147, R4 ;  /* 0x0000000493047221 */ /* 0x008fca0000000000 */
[----:B------:R-:W0:Y:S02]  /*2b00*/  SHFL.BFLY PT, R9, R4, 0x10, 0x1f ;  /* 0x0e001f0004097f89 */ /* 0x000e2400000e0000 */
[----:B0-----:R-:W-:-:S05]  /*2b10*/  FADD R9, R4, R9 ;  /* 0x0000000904097221 */ /* 0x001fca0000000000 */
[----:B------:R-:W-:Y:S01]  /*2b20*/  @!P2 STS [R110+UR11], R9 ;  /* 0x000000096e00a988 */ /* 0x000fe2000800080b */
[----:B------:R-:W-:Y:S06]  /*2b30*/  BAR.SYNC.DEFER_BLOCKING 0x0 ;  /* 0x0000000000007b1d */ /* 0x000fec0000010000 */
[----:B------:R-:W0:Y:S04]  /*2b40*/  @!P3 LDS R114, [R112] ;  /* 0x000000007072b984 */ /* 0x000e280000000800 */
[----:B0-----:R-:W0:Y:S02]  /*2b50*/  SHFL.BFLY PT, R5, R114, 0x1, 0x1f ;  /* 0x0c201f0072057f89 */ /* 0x001e2400000e0000 */
[----:B0-----:R-:W-:-:S05]  /*2b60*/  FADD R5, R114, R5 ;  /* 0x0000000572057221 */ /* 0x001fca0000000000 */
[----:B------:R0:W-:Y:S01]  /*2b70*/  @P4 STS [R112], R5 ;  /* 0x0000000570004388 */ /* 0x0001e20000000800 */
[----:B------:R-:W-:Y:S06]  /*2b80*/  BAR.SYNC.DEFER_BLOCKING 0x0 ;  /* 0x0000000000007b1d */ /* 0x000fec0000010000 */
[----:B------:R-:W2:Y:S04]  /*2b90*/  @P1 LDG.E.U16 R7, desc[UR30][R94.64] ;  /* 0x0000001e5e071981 */ /* 0x000ea8000c1e1500 */
[----:B------:R-:W3:Y:S04]  /*2ba0*/  @P1 LDG.E.U16 R13, desc[UR30][R86.64] ;  /* 0x0000001e560d1981 */ /* 0x000ee8000c1e1500 */
[----:B------:R-:W4:Y:S04]  /*2bb0*/  @P1 LDG.E.U16 R163, desc[UR30][R78.64] ;  /* 0x0000001e4ea31981 */ /* 0x000f28000c1e1500 */
[----:B------:R-:W4:Y:S04]  /*2bc0*/  @P1 LDG.E.U16 R171, desc[UR30][R70.64] ;  /* 0x0000001e46ab1981 */ /* 0x000f28000c1e1500 */
[----:B------:R-:W4:Y:S04]  /*2bd0*/  @P1 LDG.E.U16 R11, desc[UR30][R92.64] ;  /* 0x0000001e5c0b1981 */ /* 0x000f28000c1e1500 */
[----:B------:R-:W4:Y:S04]  /*2be0*/  @P1 LDG.E.U16 R157, desc[UR30][R84.64] ;  /* 0x0000001e549d1981 */ /* 0x000f28000c1e1500 */
[----:B------:R-:W4:Y:S04]  /*2bf0*/  @P1 LDG.E.U16 R165, desc[UR30][R76.64] ;  /* 0x0000001e4ca51981 */ /* 0x000f28000c1e1500 */
[----:B------:R-:W4:Y:S01]  /*2c00*/  @P1 LDG.E.U16 R173, desc[UR30][R68.64] ;  /* 0x0000001e44ad1981 */ /* 0x000f22000c1e1500 */
[----:B------:R-:W-:-:S02]  /*2c10*/  PRMT R153, RZ, 0x7610, R153 ;  /* 0x00007610ff997816 */ /* 0x000fc40000000099 */
[----:B------:R-:W-:Y:S01]  /*2c20*/  PRMT R155, RZ, 0x7610, R155 ;  /* 0x00007610ff9b7816 */ /* 0x000fe2000000009b */
[----:B------:R-:W1:Y:S01]  /*2c30*/  LDS R149, [R108+UR11] ;  /* 0x0000000b6c957984 */ /* 0x000e620008000800 */
[----:B------:R-:W-:Y:S02]  /*2c40*/  PRMT R159, RZ, 0x7610, R159 ;  /* 0x00007610ff9f7816 */ /* 0x000fe4000000009f */
[----:B------:R-:W-:Y:S01]  /*2c50*/  PRMT R161, RZ, 0x7610, R161 ;  /* 0x00007610ffa17816 */ /* 0x000fe200000000a1 */
[----:B------:R0:W5:Y:S01]  /*2c60*/  @P1 LDG.E.U16 R153, desc[UR30][R90.64] ;  /* 0x0000001e5a991981 */ /* 0x000162000c1e1500 */
[----:B------:R-:W-:Y:S02]  /*2c70*/  PRMT R167, RZ, 0x7610, R167 ;  /* 0x00007610ffa77816 */ /* 0x000fe400000000a7 */
[----:B------:R-:W-:Y:S01]  /*2c80*/  PRMT R169, RZ, 0x7610, R169 ;  /* 0x00007610ffa97816 */ /* 0x000fe200000000a9 */
[----:B------:R0:W5:Y:S01]  /*2c90*/  @P1 LDG.E.U16 R159, desc[UR30][R82.64] ;  /* 0x0000001e529f1981 */ /* 0x000162000c1e1500 */
[----:B------:R-:W-:-:S02]  /*2ca0*/  PRMT R175, RZ, 0x7610, R175 ;  /* 0x00007610ffaf7816 */ /* 0x000fc400000000af */
[----:B------:R-:W-:Y:S01]  /*2cb0*/  PRMT R177, RZ, 0x7610, R177 ;  /* 0x00007610ffb17816 */ /* 0x000fe200000000b1 */
[----:B------:R0:W5:Y:S01]  /*2cc0*/  @P1 LDG.E.U16 R167, desc[UR30][R74.64] ;  /* 0x0000001e4aa71981 */ /* 0x000162000c1e1500 */
[----:B------:R-:W-:-:S03]  /*2cd0*/  LOP3.LUT R4, R0, 0x3f, RZ, 0xc0, !PT ;  /* 0x0000003f00047812 */ /* 0x000fc600078ec0ff */
[----:B------:R0:W5:Y:S04]  /*2ce0*/  @P1 LDG.E.U16 R175, desc[UR30][R66.64] ;  /* 0x0000001e42af1981 */ /* 0x000168000c1e1500 */
[----:B------:R0:W5:Y:S04]  /*2cf0*/  @P1 LDG.E.U16 R155, desc[UR30][R88.64] ;  /* 0x0000001e589b1981 */ /* 0x000168000c1e1500 */
[----:B------:R1:W5:Y:S04]  /*2d00*/  @P1 LDG.E.U16 R161, desc[UR30][R80.64] ;  /* 0x0000001e50a11981 */ /* 0x000368000c1e1500 */
[----:B------:R1:W5:Y:S04]  /*2d10*/  @P1 LDG.E.U16 R169, desc[UR30][R72.64] ;  /* 0x0000001e48a91981 */ /* 0x000368000c1e1500 */
[----:B------:R1:W5:Y:S01]  /*2d20*/  @P1 LDG.E.U16 R177, desc[UR30][R96.64] ;  /* 0x0000001e60b11981 */ /* 0x000362000c1e1500 */
[----:B0-----:R-:W-:Y:S01]  /*2d30*/  IMAD.SHL.U32 R5, R4, 0x2, RZ ;  /* 0x0000000204057824 */ /* 0x001fe200078e00ff */
[----:B------:R-:W-:-:S04]  /*2d40*/  LOP3.LUT R114, R0, 0x40, RZ, 0xc0, !PT ;  /* 0x0000004000727812 */ /* 0x000fc800078ec0ff */
[----:B------:R-:W-:Y:S01]  /*2d50*/  LOP3.LUT R5, R10, R5, RZ, 0x3c, !PT ;  /* 0x000000050a057212 */ /* 0x000fe200078e3cff */
[----:B------:R-:W-:-:S04]  /*2d60*/  UIADD3 UR17, UPT, UPT, UR12, 0x20, URZ ;  /* 0x000000200c117890 */ /* 0x000fc8000fffe0ff */
[----:B------:R-:W-:Y:S01]  /*2d70*/  IMAD R116, R114, 0x40, R5 ;  /* 0x0000004072747824 */ /* 0x000fe200078e0205 */
[----:B------:R-:W-:Y:S01]  /*2d80*/  BAR.SYNC.DEFER_BLOCKING 0x0 ;  /* 0x0000000000007b1d */ /* 0x000fe20000010000 */
[----:B------:R-:W-:-:S03]  /*2d90*/  UIADD3 UR20, UPT, UPT, UR19, UR17, URZ ;  /* 0x0000001113147290 */ /* 0x000fc6000fffe0ff */
[----:B------:R-:W-:Y:S01]  /*2da0*/  LOP3.LUT R118, R116, 0x20, RZ, 0x3c, !PT ;  /* 0x0000002074767812 */ /* 0x000fe200078e3cff */
[----:B------:R-:W-:Y:S01]  /*2db0*/  ULEA UR20, UR26, UR20, 0x3 ;  /* 0x000000141a147291 */ /* 0x000fe2000f8e18ff */
[----:B------:R-:W-:Y:S02]  /*2dc0*/  F2FP.F16.F32.PACK_AB R6, R19, R16 ;  /* 0x000000101306723e */ /* 0x000fe400000000ff */
[----:B------:R-:W-:Y:S02]  /*2dd0*/  F2FP.F16.F32.PACK_AB R4, R15, R12 ;  /* 0x0000000c0f04723e */ /* 0x000fe400000000ff */
[----:B------:R-:W-:Y:S02]  /*2de0*/  F2FP.F16.F32.PACK_AB R5, R17, R14 ;  /* 0x0000000e1105723e */ /* 0x000fe400000000ff */
[----:B------:R-:W-:Y:S02]  /*2df0*/  F2FP.F16.F32.PACK_AB R16, R141, R120 ;  /* 0x000000788d10723e */ /* 0x000fe400000000ff */
[----:B------:R-:W-:-:S02]  /*2e00*/  F2FP.F16.F32.PACK_AB R8, R23, R22 ;  /* 0x000000161708723e */ /* 0x000fc400000000ff */
[----:B------:R-:W-:Y:S02]  /*2e10*/  F2FP.F16.F32.PACK_AB R9, R151, R24 ;  /* 0x000000189709723e */ /* 0x000fe400000000ff */
[----:B------:R-:W-:Y:S02]  /*2e20*/  F2FP.F16.F32.PACK_AB R10, R29, R126 ;  /* 0x0000007e1d0a723e */ /* 0x000fe400000000ff */
[----:B------:R-:W-:Y:S02]  /*2e30*/  F2FP.F16.F32.PACK_AB R12, R33, R30 ;  /* 0x0000001e210c723e */ /* 0x000fe400000000ff */
[----:B------:R-:W-:Y:S02]  /*2e40*/  F2FP.F16.F32.PACK_AB R14, R25, R34 ;  /* 0x00000022190e723e */ /* 0x000fe400000000ff */
[----:B------:R-:W-:Y:S02]  /*2e50*/  F2FP.F16.F32.PACK_AB R15, R27, R26 ;  /* 0x0000001a1b0f723e */ /* 0x000fe400000000ff */
[----:B------:R-:W-:-:S02]  /*2e60*/  F2FP.F16.F32.PACK_AB R17, R143, R122 ;  /* 0x0000007a8f11723e */ /* 0x000fc400000000ff */
[----:B------:R-:W-:Y:S02]  /*2e70*/  F2FP.F16.F32.PACK_AB R19, R147, R128 ;  /* 0x000000809313723e */ /* 0x000fe400000000ff */
[----:B------:R-:W-:Y:S01]  /*2e80*/  LOP3.LUT R120, R116, 0x40, RZ, 0x3c, !PT ;  /* 0x0000004074787812 */ /* 0x000fe200078e3cff */
[----:B--2---:R0:W-:Y:S04]  /*2e90*/  STS.U16 [R116+UR11], R7 ;  /* 0x0000000774007988 */ /* 0x0041e8000800040b */
[----:B---3--:R2:W-:Y:S04]  /*2ea0*/  STS.U16 [R116+UR11+0x400], R13 ;  /* 0x0004000d74007988 */ /* 0x0085e8000800040b */
[----:B----4-:R-:W-:Y:S04]  /*2eb0*/  STS.U16 [R116+UR11+0x800], R163 ;  /* 0x000800a374007988 */ /* 0x010fe8000800040b */
[----:B------:R-:W-:Y:S01]  /*2ec0*/  STS.U16 [R116+UR11+0xc00], R171 ;  /* 0x000c00ab74007988 */ /* 0x000fe2000800040b */
[----:B0-----:R-:W-:-:S03]  /*2ed0*/  F2FP.F16.F32.PACK_AB R7, R21, R18 ;  /* 0x000000121507723e */ /* 0x001fc600000000ff */
[----:B------:R0:W-:Y:S01]  /*2ee0*/  STS.U16 [R118+UR11+0x100], R11 ;  /* 0x0001000b76007988 */ /* 0x0001e2000800040b */
[----:B--2---:R-:W-:-:S03]  /*2ef0*/  F2FP.F16.F32.PACK_AB R13, R35, R32 ;  /* 0x00000020230d723e */ /* 0x004fc600000000ff */
[----:B------:R2:W-:Y:S01]  /*2f00*/  STS.U16 [R118+UR11+0x500], R157 ;  /* 0x0005009d76007988 */ /* 0x0005e2000800040b */
[----:B------:R-:W-:-:S03]  /*2f10*/  F2FP.F16.F32.PACK_AB R18, R145, R124 ;  /* 0x0000007c9112723e */ /* 0x000fc600000000ff */
[----:B------:R2:W-:Y:S04]  /*2f20*/  STS.U16 [R118+UR11+0x900], R165 ;  /* 0x000900a576007988 */ /* 0x0005e8000800040b */
[----:B------:R2:W-:Y:S01]  /*2f30*/  STS.U16 [R118+UR11+0xd00], R173 ;  /* 0x000d00ad76007988 */ /* 0x0005e2000800040b */
[----:B0-----:R-:W-:Y:S01]  /*2f40*/  F2FP.F16.F32.PACK_AB R11, R31, R28 ;  /* 0x0000001c1f0b723e */ /* 0x001fe200000000ff */
[----:B-1----:R-:W-:Y:S06]  /*2f50*/  @!P1 BRA `(.L_x_9) ;  /* 0x0000000000089947 */ /* 0x002fec0003800000 */
[----:B------:R0:W-:Y:S01]  /*2f60*/  STTM.16dp32bit_t0_t15.x16 tmem[UR20], R4 ;  /* 0x00000004000079ed */ /* 0x0001e20008a00014 */
[----:B------:R0:W-:Y:S02]  /*2f70*/  STTM.16dp32bit_t16_t31.x16 tmem[UR20+0x10], R4 ;  /* 0x00001004000079ed */ /* 0x0001e40008a20014 */
.L_x_9:
[----:B------:R-:W-:Y:S01]  /*2f80*/  LOP3.LUT R122, R116, 0x60, RZ, 0x3c, !PT ;  /* 0x00000060747a7812 */ /* 0x000fe200078e3cff */
[----:B-----5:R1:W-:Y:S01]  /*2f90*/  STS.U16 [R120+UR11+0x200], R153 ;  /* 0x0002009978007988 */ /* 0x0203e2000800040b */
[----:B0-----:R-:W-:Y:S01]  /*2fa0*/  FADD R4, -R20, -INF ;  /* 0xff80000014047421 */ /* 0x001fe20000000100 */
[----:B------:R-:W-:Y:S02]  /*2fb0*/  VIADD R124, R139, 0xffffffc0 ;  /* 0xffffffc08b7c7836 */ /* 0x000fe40000000000 */
[----:B------:R1:W-:Y:S01]  /*2fc0*/  STS.U16 [R120+UR11+0x600], R159 ;  /* 0x0006009f78007988 */ /* 0x0003e2000800040b */
[----:B------:R-:W-:-:S03]  /*2fd0*/  FMUL R12, R4, 1.4426950216293334961 ;  /* 0x3fb8aa3b040c7820 */ /* 0x000fc60000400000 */
[----:B------:R1:W-:Y:S03]  /*2fe0*/  STS.U16 [R120+UR11+0xa00], R167 ;  /* 0x000a00a778007988 */ /* 0x0003e6000800040b */
[----:B------:R-:W0:Y:S01]  /*2ff0*/  MUFU.EX2 R12, R12 ;  /* 0x0000000c000c7308 */ /* 0x000e220000000800 */
[----:B------:R1:W-:Y:S04]  /*3000*/  STS.U16 [R120+UR11+0xe00], R175 ;  /* 0x000e00af78007988 */ /* 0x0003e8000800040b */
[----:B------:R1:W-:Y:S04]  /*3010*/  STS.U16 [R122+UR11+0x300], R155 ;  /* 0x0003009b7a007988 */ /* 0x0003e8000800040b */
[----:B------:R1:W-:Y:S04]  /*3020*/  STS.U16 [R122+UR11+0x700], R161 ;  /* 0x000700a17a007988 */ /* 0x0003e8000800040b */
[----:B------:R1:W-:Y:S04]  /*3030*/  STS.U16 [R122+UR11+0xb00], R169 ;  /* 0x000b00a97a007988 */ /* 0x0003e8000800040b */
[----:B------:R1:W-:Y:S01]  /*3040*/  STS.U16 [R122+UR11+0xf00], R177 ;  /* 0x000f00b17a007988 */ /* 0x0003e2000800040b */
[----:B------:R-:W3:Y:S02]  /*3050*/  FENCE.VIEW.ASYNC.T ;  /* 0x00000000000073c6 */ /* 0x000ee40000000200 */
[----:B---3--:R-:W-:Y:S06]  /*3060*/  BAR.SYNC.DEFER_BLOCKING 0x0 ;  /* 0x0000000000007b1d */ /* 0x008fec0000010000 */
[----:B------:R-:W3:Y:S01]  /*3070*/  LDTM.16dp32bit_t0_t15.x8 R4, tmem[UR13] ;  /* 0x0000000d000479ee */ /* 0x000ee20008980000 */
[----:B------:R-:W4:Y:S01]  /*3080*/  LDTM.16dp32bit_t16_t31.x8 R4, tmem[UR13+0x8] ;  /* 0x0000080d000479ee */ /* 0x000f2200089a0000 */
[----:B------:R-:W-:Y:S01]  /*3090*/  NOP ;  /* 0x0000000000007918 */ /* 0x000fe20000000000 */
[----:B01----:R-:W-:Y:S05]  /*30a0*/  @!P1 BRA `(.L_x_10) ;  /* 0x0000000000289947 */ /* 0x003fea0003800000 */
[C---:B---34-:R-:W-:Y:S01]  /*30b0*/  FMUL R4, R12.reuse, R4 ;  /* 0x000000040c047220 */ /* 0x058fe20000400000 */
[C---:B------:R-:W-:Y:S01]  /*30c0*/  FMUL R5, R12.reuse, R5 ;  /* 0x000000050c057220 */ /* 0x040fe20000400000 */
[C---:B------:R-:W-:Y:S01]  /*30d0*/  FMUL R6, R12.reuse, R6 ;  /* 0x000000060c067220 */ /* 0x040fe20000400000 */
[C---:B------:R-:W-:Y:S01]  /*30e0*/  FMUL R7, R12.reuse, R7 ;  /* 0x000000070c077220 */ /* 0x040fe20000400000 */
[C---:B------:R-:W-:Y:S01]  /*30f0*/  FMUL R8, R12.reuse, R8 ;  /* 0x000000080c087220 */ /* 0x040fe20000400000 */
[C---:B------:R-:W-:Y:S01]  /*3100*/  FMUL R9, R12.reuse, R9 ;  /* 0x000000090c097220 */ /* 0x040fe20000400000 */
[C---:B------:R-:W-:Y:S01]  /*3110*/  FMUL R10, R12.reuse, R10 ;  /* 0x0000000a0c0a7220 */ /* 0x040fe20000400000 */
[----:B------:R-:W-:-:S04]  /*3120*/  FMUL R11, R12, R11 ;  /* 0x0000000b0c0b7220 */ /* 0x000fc80000400000 */
[----:B------:R0:W-:Y:S01]  /*3130*/  STTM.16dp32bit_t0_t15.x8 tmem[UR13], R4 ;  /* 0x00000004000079ed */ /* 0x0001e2000898000d */
[----:B------:R0:W-:Y:S02]  /*3140*/  STTM.16dp32bit_t16_t31.x8 tmem[UR13+0x8], R4 ;  /* 0x00000804000079ed */ /* 0x0001e400089a000d */
.L_x_10:
[----:B----4-:R-:W1:Y:S02]  /*3150*/  FENCE.VIEW.ASYNC.T ;  /* 0x00000000000073c6 */ /* 0x010e640000000200 */
[----:B-1----:R-:W-:Y:S01]  /*3160*/  BAR.SYNC.DEFER_BLOCKING 0x0 ;  /* 0x0000000000007b1d */ /* 0x002fe20000010000 */
[----:B------:R-:W-:Y:S01]  /*3170*/  FADD R149, R12, R149 ;  /* 0x000000950c957221 */ /* 0x000fe20000000000 */
[----:B------:R-:W-:-:S04]  /*3180*/  ISETP.GE.AND P5, PT, R124, 0x1, PT ;  /* 0x000000017c00780c */ /* 0x000fc80003fa6270 */
[----:B------:R1:W-:Y:S06]  /*3190*/  MEMBAR.ALL.CTA ;  /* 0x0000000000007992 */ /* 0x0003ec0000008000 */
[----:B-1----:R-:W1:Y:S02]  /*31a0*/  FENCE.VIEW.ASYNC.S ;  /* 0x00000000000073c6 */ /* 0x002e640000000000 */
[----:B-1----:R-:W-:Y:S06]  /*31b0*/  BAR.SYNC.DEFER_BLOCKING 0x0 ;  /* 0x0000000000007b1d */ /* 0x002fec0000010000 */
[----:B------:R-:W-:Y:S05]  /*31c0*/  @!P6 BRA `(.L_x_11) ;  /* 0x0000000000c0e947 */ /* 0x000fea0003800000 */
[----:B------:R-:W-:Y:S01]  /*31d0*/  USHF.R.U32.HI UR6, URZ, 0x4, UR11 ;  /* 0x00000004ff067899 */ /* 0x000fe2000801160b */
[----:B------:R-:W-:Y:S01]  /*31e0*/  UMOV UR4, URZ ;  /* 0x000000ff00047c82 */ /* 0x000fe20008000000 */
[----:B------:R-:W-:Y:S02]  /*31f0*/  UMOV UR5, URZ ;  /* 0x000000ff00057c82 */ /* 0x000fe40008000000 */
[----:B------:R-:W-:Y:S02]  /*3200*/  USGXT.U32 UR6, UR6, 0xe ;  /* 0x0000000e0606789a */ /* 0x000fe40008000000 */
[----:B------:R-:W-:Y:S02]  /*3210*/  UIADD3 UR19, UPT, UPT, UR12, 0x28, URZ ;  /* 0x000000280c137890 */ /* 0x000fe4000fffe0ff */
[----:B------:R-:W-:Y:S02]  /*3220*/  UIADD3 UR34, UP1, UPT, UR6, 0x2, URZ ;  /* 0x0000000206227890 */ /* 0x000fe4000ff3e0ff */
[----:B------:R-:W-:-:S02]  /*3230*/  UIADD3 UR26, UPT, UPT, UR12, 0x30, URZ ;  /* 0x000000300c1a7890 */ /* 0x000fc4000fffe0ff */
[----:B------:R-:W-:Y:S02]  /*3240*/  UIADD3.X UR35, UPT, UPT, UR4, 0x40004040, URZ, UP1, !UPT ;  /* 0x4000404004237890 */ /* 0x000fe40008ffe4ff */
[----:B------:R-:W-:Y:S01]  /*3250*/  UIADD3 UR52, UPT, UPT, UR12, 0x38, URZ ;  /* 0x000000380c347890 */ /* 0x000fe2000fffe0ff */
[----:B------:R-:W-:Y:S01]  /*3260*/  UMOV UR4, UR14 ;  /* 0x0000000e00047c82 */ /* 0x000fe20008000000 */
[----:B------:R-:W-:Y:S01]  /*3270*/  UIADD3.64 UR42, UPT, UPT, UR34, 0x4, URZ ;  /* 0x00000004222a7897 */ /* 0x000fe2000fffe0ff */
[----:B------:R-:W-:Y:S01]  /*3280*/  UMOV UR57, UR4 ;  /* 0x0000000400397c82 */ /* 0x000fe20008000000 */
[----:B------:R-:W-:Y:S02]  /*3290*/  UIADD3.64 UR4, UPT, UPT, UR34, 0x2, URZ ;  /* 0x0000000222047897 */ /* 0x000fe4000fffe0ff */
[----:B------:R-:W-:Y:S02]  /*32a0*/  UIADD3 UR53, UPT, UPT, UR12, 0x40, URZ ;  /* 0x000000400c357890 */ /* 0x000fe4000fffe0ff */
[----:B------:R-:W-:-:S02]  /*32b0*/  UIADD3.64 UR44, UPT, UPT, UR34, 0xfe, URZ ;  /* 0x000000fe222c7897 */ /* 0x000fc4000fffe0ff */
[----:B------:R-:W-:Y:S02]  /*32c0*/  UIADD3 UR54, UPT, UPT, UR12, 0x48, URZ ;  /* 0x000000480c367890 */ /* 0x000fe4000fffe0ff */
[----:B------:R-:W-:Y:S02]  /*32d0*/  UIADD3.64 UR46, UPT, UPT, UR34, 0x100, URZ ;  /* 0x00000100222e7897 */ /* 0x000fe4000fffe0ff */
[----:B------:R-:W-:Y:S02]  /*32e0*/  UIADD3 UR55, UPT, UPT, UR12, 0x50, URZ ;  /* 0x000000500c377890 */ /* 0x000fe4000fffe0ff */
[----:B------:R-:W-:Y:S01]  /*32f0*/  UIADD3.64 UR48, UPT, UPT, UR34, 0x102, URZ ;  /* 0x0000010222307897 */ /* 0x000fe2000fffe0ff */
[----:B------:R-:W-:Y:S01]  /*3300*/  UMOV UR24, 0x0 ;  /* 0x0000000000187882 */ /* 0x000fe20000000000 */
[----:B------:R-:W-:Y:S01]  /*3310*/  UMOV UR25, 0x4080010 ;  /* 0x0408001000197882 */ /* 0x000fe20000000000 */
[----:B------:R-:W-:Y:S02]  /*3320*/  UIADD3 UR56, UPT, UPT, UR12, 0x58, URZ ;  /* 0x000000580c387890 */ /* 0x000fe4000fffe0ff */
[----:B------:R-:W-:Y:S01]  /*3330*/  UIADD3.64 UR50, UPT, UPT, UR34, 0x104, URZ ;  /* 0x0000010422327897 */ /* 0x000fe2000fffe0ff */
[----:B------:R-:W-:Y:S01]  /*3340*/  UMOV UR7, 0x40004040 ;  /* 0x4000404000077882 */ /* 0x000fe20000000000 */
[----:B------:R-:W-:Y:S01]  /*3350*/  UMOV UR28, 0x0 ;  /* 0x00000000001c7882 */ /* 0x000fe20000000000 */
[----:B------:R-:W-:Y:S01]  /*3360*/  UMOV UR29, 0x4080010 ;  /* 0x04080010001d7882 */ /* 0x000fe20000000000 */
[----:B------:R-:W-:Y:S01]  /*3370*/  UMOV UR8, 0x0 ;  /* 0x0000000000087882 */ /* 0x000fe20000000000 */
[----:B------:R-:W-:Y:S01]  /*3380*/  UMOV UR9, 0x4080010 ;  /* 0x0408001000097882 */ /* 0x000fe20000000000 */
[----:B------:R1:W-:Y:S01]  /*3390*/  UTCHMMA tmem[UR17], gdesc[UR6], tmem[UR12], tmem[UR24], idesc[UR25], UPT ;  /* 0x00ff1806110079ea */ /* 0x0003e2000b80000c */
        /* <DEDUP_REMOVED lines=15> */
[----:B------:R1:W-:Y:S01]  /*3490*/  UTCHMMA tmem[UR55], gdesc[UR48], tmem[UR12], tmem[UR38], idesc[UR39], UPT ;  /* 0x00ff2630370079ea */ /* 0x0003e2000b80000c */
[----:B------:R1:W-:Y:S01]  /*34a0*/  UTCHMMA tmem[UR56], gdesc[UR50], tmem[UR12], tmem[UR40], idesc[UR41], UPT ;  /* 0x00ff2832380079ea */ /* 0x0003e2000b80000c */
[----:B------:R1:W-:Y:S01]  /*34b0*/  UTCBAR [UR57], URZ ;  /* 0x000000ff390073e9 */ /* 0x0003e200080000ff */
[----:B------:R-:W-:Y:S01]  /*34c0*/  NOP ;  /* 0x0000000000007918 */ /* 0x000fe20000000000 */
.L_x_11:
[----:B-1----:R-:W-:Y:S01]  /*34d0*/  UMOV UR8, URZ ;  /* 0x000000ff00087c82 */ /* 0x002fe20008000000 */
[----:B------:R-:W-:Y:S02]  /*34e0*/  FSEL R21, R20, -INF , P1 ;  /* 0xff80000014157808 */ /* 0x000fe40000800000 */
[----:B------:R-:W-:Y:S01]  /*34f0*/  FSEL R130, R149, 1, P1 ;  /* 0x3f80000095827808 */ /* 0x000fe20000800000 */
[----:B------:R-:W-:Y:S06]  /*3500*/  @!P5 BRA `(.L_x_12) ;  /* 0x0000002000a8d947 */ /* 0x000fec0003800000 */
[----:B------:R-:W-:Y:S01]  /*3510*/  UIADD3 UR4, UPT, UPT, UR11, 0x4000, URZ ;  /* 0x000040000b047890 */ /* 0x000fe2000fffe0ff */
[----:B------:R-:W-:Y:S01]  /*3520*/  IMAD.SHL.U32 R128, R105, 0x80, RZ ;  /* 0x0000008069807824 */ /* 0x000fe200078e00ff */
[----:B------:R-:W-:Y:S01]  /*3530*/  UIADD3 UR7, UPT, UPT, UR11, 0x6000, URZ ;  /* 0x000060000b077890 */ /* 0x000fe2000fffe0ff */
[----:B------:R-:W-:Y:S01]  /*3540*/  HFMA2 R136, -RZ, RZ, 0, 0 ;  /* 0x00000000ff887431 */ /* 0x000fe200000001ff */
[----:B------:R-:W-:Y:S01]  /*3550*/  USHF.R.U32.HI UR4, URZ, 0x4, UR4 ;  /* 0x00000004ff047899 */ /* 0x000fe20008011604 */
[----:B------:R-:W-:Y:S01]  /*3560*/  IMAD.MOV.U32 R132, RZ, RZ, R21 ;  /* 0x000000ffff847224 */ /* 0x000fe200078e0015 */
[----:B------:R-:W-:Y:S01]  /*3570*/  USHF.R.U32.HI UR7, URZ, 0x4, UR7 ;  /* 0x00000004ff077899 */ /* 0x000fe20008011607 */
[----:B------:R-:W-:Y:S01]  /*3580*/  IMAD.MOV.U32 R141, RZ, RZ, R128 ;  /* 0x000000ffff8d7224 */ /* 0x000fe200078e0080 */
[----:B------:R-:W-:Y:S02]  /*3590*/  USGXT.U32 UR22, UR4, 0xe ;  /* 0x0000000e0416789a */ /* 0x000fe40008000000 */
[----:B------:R-:W-:-:S02]  /*35a0*/  USHF.L.U32 UR21, UR21, 0x7, URZ ;  /* 0x0000000715157899 */ /* 0x000fc400080006ff */
[----:B------:R-:W-:Y:S02]  /*35b0*/  USHF.R.U32.HI UR8, URZ, 0x4, UR18 ;  /* 0x00000004ff087899 */ /* 0x000fe40008011612 */
[----:B------:R-:W-:Y:S02]  /*35c0*/  USGXT.U32 UR24, UR7, 0xe ;  /* 0x0000000e0718789a */ /* 0x000fe40008000000 */
[----:B------:R-:W-:Y:S01]  /*35d0*/  UIADD3 UR34, UP2, UPT, UR22, 0x2, URZ ;  /* 0x0000000216227890 */ /* 0x000fe2000ff5e0ff */
[----:B------:R-:W-:Y:S01]  /*35e0*/  IMAD.U32 R139, RZ, RZ, UR21 ;  /* 0x00000015ff8b7e24 */ /* 0x000fe2000f8e00ff */
[----:B------:R-:W-:Y:S01]  /*35f0*/  UMOV UR5, URZ ;  /* 0x000000ff00057c82 */ /* 0x000fe20008000000 */
[----:B------:R-:W-:Y:S02]  /*3600*/  USGXT.U32 UR4, UR8, 0xe ;  /* 0x0000000e0804789a */ /* 0x000fe40008000000 */
[----:B------:R-:W-:Y:S02]  /*3610*/  UIADD3 UR32, UP3, UPT, UR24, 0x80, URZ ;  /* 0x0000008018207890 */ /* 0x000fe4000ff7e0ff */
[----:B------:R-:W-:Y:S01]  /*3620*/  UIADD3.X UR35, UPT, UPT, UR5, 0x40004040, URZ, UP2, !UPT ;  /* 0x4000404005237890 */ /* 0x000fe200097fe4ff */
[----:B------:R-:W-:Y:S01]  /*3630*/  UMOV UR6, URZ ;  /* 0x000000ff00067c82 */ /* 0x000fe20008000000 */
[----:B------:R-:W-:Y:S01]  /*3640*/  UMOV UR18, 0xfffffffe ;  /* 0xfffffffe00127882 */ /* 0x000fe20000000000 */
[----:B------:R-:W-:Y:S01]  /*3650*/  UMOV UR19, 0x7fffbfdf ;  /* 0x7fffbfdf00137882 */ /* 0x000fe20000000000 */
[----:B------:R-:W-:Y:S01]  /*3660*/  UISETP.NE.U32.AND UP1, UPT, UR27, URZ, UPT ;  /* 0x000000ff1b00728c */ /* 0x000fe2000bf25070 */
[----:B------:R-:W1:Y:S01]  /*3670*/  LDCU UR48, c[0x0][0x3a8] ;  /* 0x00007500ff3077ac */ /* 0x000e620008000800 */
[----:B------:R-:W-:-:S02]  /*3680*/  UIADD3.64 UR18, UPT, UPT, UR4, -UR18, URZ ;  /* 0x8000001204127297 */ /* 0x000fc4000fffe0ff */
[----:B------:R-:W-:Y:S02]  /*3690*/  UIADD3.X UR33, UPT, UPT, UR6, 0x40004040, URZ, UP3, !UPT ;  /* 0x4000404006217890 */ /* 0x000fe40009ffe4ff */
[----:B------:R-:W-:Y:S02]  /*36a0*/  UIADD3.64 UR36, UPT, UPT, UR34, 0x2, URZ ;  /* 0x0000000222247897 */ /* 0x000fe4000fffe0ff */
[----:B------:R-:W-:Y:S02]  /*36b0*/  UIADD3.64 UR38, UPT, UPT, UR34, 0x4, URZ ;  /* 0x0000000422267897 */ /* 0x000fe4000fffe0ff */
[----:B------:R-:W-:Y:S02]  /*36c0*/  UIADD3.64 UR40, UPT, UPT, UR34, 0xfe, URZ ;  /* 0x000000fe22287897 */ /* 0x000fe4000fffe0ff */
[----:B------:R-:W-:Y:S02]  /*36d0*/  UIADD3.64 UR42, UPT, UPT, UR34, 0x100, URZ ;  /* 0x00000100222a7897 */ /* 0x000fe4000fffe0ff */
[----:B------:R-:W-:-:S02]  /*36e0*/  UIADD3.64 UR44, UPT, UPT, UR34, 0x102, URZ ;  /* 0x00000102222c7897 */ /* 0x000fc4000fffe0ff */
[----:B------:R-:W-:Y:S01]  /*36f0*/  UIADD3.64 UR46, UPT, UPT, UR34, 0x104, URZ ;  /* 0x00000104222e7897 */ /* 0x000fe2000fffe0ff */
[----:B------:R-:W-:Y:S01]  /*3700*/  UMOV UR23, 0x1 ;  /* 0x0000000100177882 */ /* 0x000fe20000000000 */
[----:B------:R-:W-:-:S10]  /*3710*/  UMOV UR7, URZ ;  /* 0x000000ff00077c82 */ /* 0x000fd40008000000 */
.L_x_17:
[----:B01-3--:R-:W-:-:S04]  /*3720*/  IMAD.WIDE R4, R141, 0x2, R64 ;  /* 0x000000028d047825 */ /* 0x00bfc800078e0240 */
[C---:B------:R-:W-:Y:S01]  /*3730*/  IMAD.WIDE R6, R141.reuse, 0x2, R62 ;  /* 0x000000028d067825 */ /* 0x040fe200078e023e */
[----:B------:R0:W3:Y:S03]  /*3740*/  LDG.E.U16 R22, desc[UR30][R4.64] ;  /* 0x0000001e04167981 */ /* 0x0000e6000c1e1500 */
[C---:B------:R-:W-:Y:S01]  /*3750*/  IMAD.WIDE R8, R141.reuse, 0x2, R60 ;  /* 0x000000028d087825 */ /* 0x040fe200078e023c */
[----:B------:R4:W5:Y:S03]  /*3760*/  LDG.E.U16 R24, desc[UR30][R6.64] ;  /* 0x0000001e06187981 */ /* 0x000966000c1e1500 */
        /* <DEDUP_REMOVED lines=10> */
[----:B0-----:R-:W-:-:S02]  /*3810*/  IMAD.WIDE R4, R141, 0x2, R48 ;  /* 0x000000028d047825 */ /* 0x001fc400078e0230 */
[----:B------:R-:W5:Y:S02]  /*3820*/  LDG.E.U16 R18, desc[UR30][R18.64] ;  /* 0x0000001e12127981 */ /* 0x000f64000c1e1500 */
[C---:B----4-:R-:W-:Y:S02]  /*3830*/  IMAD.WIDE R6, R141.reuse, 0x2, R46 ;  /* 0x000000028d067825 */ /* 0x050fe400078e022e */
[----:B------:R-:W4:Y:S02]  /*3840*/  LDG.E.U16 R4, desc[UR30][R4.64] ;  /* 0x0000001e04047981 */ /* 0x000f24000c1e1500 */
[C---:B------:R-:W-:Y:S02]  /*3850*/  IMAD.WIDE R20, R141.reuse, 0x2, R44 ;  /* 0x000000028d147825 */ /* 0x040fe400078e022c */
[----:B------:R-:W4:Y:S02]  /*3860*/  LDG.E.U16 R6, desc[UR30][R6.64] ;  /* 0x0000001e06067981 */ /* 0x000f24000c1e1500 */
[----:B--2---:R-:W-:-:S02]  /*3870*/  IMAD.WIDE R8, R141, 0x2, R42 ;  /* 0x000000028d087825 */ /* 0x004fc400078e022a */
[----:B------:R-:W2:Y:S02]  /*3880*/  LDG.E.U16 R20, desc[UR30][R20.64] ;  /* 0x0000001e14147981 */ /* 0x000ea4000c1e1500 */
[C---:B-1----:R-:W-:Y:S02]  /*3890*/  IMAD.WIDE R10, R141.reuse, 0x2, R40 ;  /* 0x000000028d0a7825 */ /* 0x042fe400078e0228 */
[----:B------:R-:W2:Y:S02]  /*38a0*/  LDG.E.U16 R8, desc[UR30][R8.64] ;  /* 0x0000001e08087981 */ /* 0x000ea4000c1e1500 */
[C---:B------:R-:W-:Y:S02]  /*38b0*/  IMAD.WIDE R12, R141.reuse, 0x2, R38 ;  /* 0x000000028d0c7825 */ /* 0x040fe400078e0226 */
[----:B------:R-:W2:Y:S02]  /*38c0*/  LDG.E.U16 R10, desc[UR30][R10.64] ;  /* 0x0000001e0a0a7981 */ /* 0x000ea4000c1e1500 */
[----:B------:R-:W-:-:S02]  /*38d0*/  IMAD.WIDE R14, R141, 0x2, R36 ;  /* 0x000000028d0e7825 */ /* 0x000fc400078e0224 */
[----:B------:R-:W2:Y:S02]  /*38e0*/  LDG.E.U16 R12, desc[UR30][R12.64] ;  /* 0x0000001e0c0c7981 */ /* 0x000ea4000c1e1500 */
[----:B------:R-:W-:Y:S02]  /*38f0*/  IMAD.WIDE R16, R141, 0x2, R2 ;  /* 0x000000028d107825 */ /* 0x000fe400078e0202 */
[----:B------:R-:W2:Y:S04]  /*3900*/  LDG.E.U16 R14, desc[UR30][R14.64] ;  /* 0x0000001e0e0e7981 */ /* 0x000ea8000c1e1500 */
[----:B------:R-:W2:Y:S01]  /*3910*/  LDG.E.U16 R16, desc[UR30][R16.64] ;  /* 0x0000001e10107981 */ /* 0x000ea2000c1e1500 */
[----:B------:R-:W-:Y:S02]  /*3920*/  UMOV UR8, 0x1 ;  /* 0x0000000100087882 */ /* 0x000fe40000000000 */
[----:B------:R-:W-:-:S04]  /*3930*/  @!UP0 UIADD3 UR8, UPT, UPT, -UR8, 0x100000, URZ ;  /* 0x0010000008088890 */ /* 0x000fc8000fffe1ff */
[----:B------:R-:W-:Y:S02]  /*3940*/  @!UP0 USHF.L.U32 UR9, UR8, 0xb, URZ ;  /* 0x0000000b08098899 */ /* 0x000fe400080006ff */
[----:B------:R-:W-:Y:S01]  /*3950*/  @!UP0 USHF.L.U32 UR8, UR8, 0x1, URZ ;  /* 0x0000000108088899 */ /* 0x000fe200080006ff */
[----:B------:R-:W-:Y:S01]  /*3960*/  VOTEU.ALL UP2, P0 ;  /* 0x0000000000ff7886 */ /* 0x000fe20000040000 */
[----:B---3--:R0:W-:Y:S04]  /*3970*/  STS.U16 [R101+UR11+0x2000], R22 ;  /* 0x0020001665007988 */ /* 0x0081e8000800040b */
[----:B-----5:R0:W-:Y:S04]  /*3980*/  STS.U16 [R101+UR11+0x2200], R24 ;  /* 0x0022001865007988 */ /* 0x0201e8000800040b */
[----:B------:R0:W-:Y:S04]  /*3990*/  STS.U16 [R101+UR11+0x2400], R26 ;  /* 0x0024001a65007988 */ /* 0x0001e8000800040b */
[----:B------:R0:W-:Y:S04]  /*39a0*/  STS.U16 [R101+UR11+0x2600], R28 ;  /* 0x0026001c65007988 */ /* 0x0001e8000800040b */
[----:B------:R0:W-:Y:S04]  /*39b0*/  STS.U16 [R101+UR11+0x2800], R30 ;  /* 0x0028001e65007988 */ /* 0x0001e8000800040b */
[----:B------:R0:W-:Y:S04]  /*39c0*/  STS.U16 [R101+UR11+0x2a00], R32 ;  /* 0x002a002065007988 */ /* 0x0001e8000800040b */
[----:B------:R0:W-:Y:S04]  /*39d0*/  STS.U16 [R101+UR11+0x2c00], R34 ;  /* 0x002c002265007988 */ /* 0x0001e8000800040b */
[----:B------:R0:W-:Y:S04]  /*39e0*/  STS.U16 [R101+UR11+0x2e00], R18 ;  /* 0x002e001265007988 */ /* 0x0001e8000800040b */
[----:B----4-:R0:W-:Y:S04]  /*39f0*/  STS.U16 [R101+UR11+0x3000], R4 ;  /* 0x0030000465007988 */ /* 0x0101e8000800040b */
[----:B------:R0:W-:Y:S04]  /*3a00*/  STS.U16 [R101+UR11+0x3200], R6 ;  /* 0x0032000665007988 */ /* 0x0001e8000800040b */
[----:B--2---:R0:W-:Y:S04]  /*3a10*/  STS.U16 [R101+UR11+0x3400], R20 ;  /* 0x0034001465007988 */ /* 0x0041e8000800040b */
[----:B------:R0:W-:Y:S04]  /*3a20*/  STS.U16 [R101+UR11+0x3600], R8 ;  /* 0x0036000865007988 */ /* 0x0001e8000800040b */
[----:B------:R0:W-:Y:S04]  /*3a30*/  STS.U16 [R101+UR11+0x3800], R10 ;  /* 0x0038000a65007988 */ /* 0x0001e8000800040b */
[----:B------:R0:W-:Y:S04]  /*3a40*/  STS.U16 [R101+UR11+0x3a00], R12 ;  /* 0x003a000c65007988 */ /* 0x0001e8000800040b */
[----:B------:R0:W-:Y:S04]  /*3a50*/  STS.U16 [R101+UR11+0x3c00], R14 ;  /* 0x003c000e65007988 */ /* 0x0001e8000800040b */
[----:B------:R0:W-:Y:S01]  /*3a60*/  STS.U16 [R101+UR11+0x3e00], R16 ;  /* 0x003e001065007988 */ /* 0x0001e2000800040b */
[----:B------:R1:W-:Y:S06]  /*3a70*/  MEMBAR.ALL.CTA ;  /* 0x0000000000007992 */ /* 0x0003ec0000008000 */
[----:B-1----:R-:W-:Y:S04]  /*3a80*/  FENCE.VIEW.ASYNC.S ;  /* 0x00000000000073c6 */ /* 0x002fe80000000000 */
[----:B------:R-:W1:Y:S02]  /*3a90*/  FENCE.VIEW.ASYNC.S ;  /* 0x00000000000073c6 */ /* 0x000e640000000000 */
[----:B-1----:R0:W1:Y:S02]  /*3aa0*/  @!UP2 SYNCS.EXCH.64 URZ, [UR11+0x7010], UR8 ;  /* 0x007010080bffa5b2 */ /* 0x0020640008000100 */
[----:B-1----:R-:W-:Y:S06]  /*3ab0*/  BAR.SYNC.DEFER_BLOCKING 0x0 ;  /* 0x0000000000007b1d */ /* 0x002fec0000010000 */
[----:B0-----:R-:W-:Y:S05]  /*3ac0*/  BRA.U UP1, `(.L_x_13) ;  /* 0x0000000101387547 */ /* 0x001fea000b800000 */
[----:B------:R-:W-:Y:S01]  /*3ad0*/  UIADD3 UR8, UPT, UPT, UR11, 0x7010, URZ ;  /* 0x000070100b087890 */ /* 0x000fe2000fffe0ff */
[----:B------:R-:W-:Y:S01]  /*3ae0*/  UMOV UR25, 0x40004040 ;  /* 0x4000404000197882 */ /* 0x000fe20000000000 */
[----:B------:R-:W-:Y:S01]  /*3af0*/  UMOV UR26, UR4 ;  /* 0x00000004001a7c82 */ /* 0x000fe20008000000 */
[----:B------:R-:W-:Y:S01]  /*3b00*/  UMOV UR27, 0x80004020 ;  /* 0x80004020001b7882 */ /* 0x000fe20000000000 */
[----:B------:R-:W-:Y:S01]  /*3b10*/  UMOV UR28, 0x0 ;  /* 0x00000000001c7882 */ /* 0x000fe20000000000 */
[----:B------:R-:W-:Y:S01]  /*3b20*/  UMOV UR29, 0x4208010 ;  /* 0x04208010001d7882 */ /* 0x000fe20000000000 */
[----:B------:R-:W-:Y:S01]  /*3b30*/  UMOV UR9, URZ ;  /* 0x000000ff00097c82 */ /* 0x000fe20008000000 */
[----:B------:R-:W-:Y:S01]  /*3b40*/  UMOV UR50, 0x0 ;  /* 0x0000000000327882 */ /* 0x000fe20000000000 */
[----:B------:R-:W-:Y:S01]  /*3b50*/  UMOV UR51, 0x4208010 ;  /* 0x0420801000337882 */ /* 0x000fe20000000000 */
[----:B------:R0:W-:Y:S01]  /*3b60*/  UTCHMMA gdesc[UR24], gdesc[UR26], tmem[UR15], tmem[UR28], idesc[UR29], !UPT ;  /* 0x00ff1c1a180075ea */ /* 0x0001e2000f80000f */
[----:B------:R-:W-:Y:S01]  /*3b70*/  UMOV UR8, UR8 ;  /* 0x0000000800087c82 */ /* 0x000fe20008000000 */
[----:B------:R0:W-:Y:S01]  /*3b80*/  UTCHMMA gdesc[UR32], gdesc[UR18], tmem[UR15], tmem[UR50], idesc[UR51], UPT ;  /* 0x00ff3212200075ea */ /* 0x0001e2000b80000f */
[----:B------:R0:W-:Y:S01]  /*3b90*/  UTCBAR [UR8], URZ ;  /* 0x000000ff080073e9 */ /* 0x0001e200080000ff */
[----:B------:R-:W-:-:S02]  /*3ba0*/  NOP ;  /* 0x0000000000007918 */ /* 0x000fc40000000000 */
.L_x_13:
[----:B------:R-:W1:Y:S02]  /*3bb0*/  SYNCS.PHASECHK.TRANS64.TRYWAIT P1, [UR11+0x7010], RZ ;  /* 0x007010ffff0075a7 */ /* 0x000e64000802110b */
[----:B-1----:R-:W-:Y:S05]  /*3bc0*/  @!P1 BRA `(.L_x_14) ;  /* 0x0000002800609947 */ /* 0x002fea0003800000 */
.L_x_23:
[----:B------:R-:W-:Y:S01]  /*3bd0*/  BAR.SYNC.DEFER_BLOCKING 0x0 ;  /* 0x0000000000007b1d */ /* 0x000fe20000010000 */
[----:B------:R-:W-:Y:S01]  /*3be0*/  VIADD R138, R103, UR7 ;  /* 0x00000007678a7c36 */ /* 0x000fe20008000000 */
[----:B------:R-:W-:Y:S01]  /*3bf0*/  UIADD3 UR9, UPT, UPT, UR7, 0x80, URZ ;  /* 0x0000008007097890 */ /* 0x000fe2000fffe0ff */
[----:B------:R-:W-:Y:S02]  /*3c00*/  IMAD.U32 R136, R136, -0x80000000, RZ ;  /* 0x8000000088887824 */ /* 0x000fe400078e00ff */
[C---:B------:R-:W-:Y:S01]  /*3c10*/  VIADD R143, R138.reuse, 0x80 ;  /* 0x000000808a8f7836 */ /* 0x040fe20000000000 */
[----:B------:R-:W-:Y:S01]  /*3c20*/  IADD3 R145, PT, PT, R138, 0x83, RZ ;  /* 0x000000838a917810 */ /* 0x000fe20007ffe0ff */
[----:B------:R-:W-:Y:S01]  /*3c30*/  LDTM.16dp32bit_t0_t15.x32 R4, tmem[UR16] ;  /* 0x00000010000479ee */ /* 0x000fe20008a80000 */
[----:B------:R-:W1:Y:S02]  /*3c40*/  LDTM.16dp32bit_t16_t31.x32 R4, tmem[UR16+0x20] ;  /* 0x00002010000479ee */ /* 0x000e640008aa0000 */
[----:B------:R-:W-:-:S02]  /*3c50*/  ISETP.GE.AND P1, PT, R104, R143, PT ;  /* 0x0000008f6800720c */ /* 0x000fc40003f26270 */
[----:B------:R-:W-:Y:S01]  /*3c60*/  ISETP.GT.AND P5, PT, R104, R143, PT ;  /* 0x0000008f6800720c */ /* 0x000fe20003fa4270 */
[----:B------:R-:W-:Y:S01]  /*3c70*/  VIADD R143, R138, 0x82 ;  /* 0x000000828a8f7836 */ /* 0x000fe20000000000 */
[----:B------:R-:W2:Y:S01]  /*3c80*/  @!P0 SYNCS.CCTL.IV [UR11+0x7010] ;  /* 0x00701000ff0089b1 */ /* 0x000ea2000800000b */
[----:B------:R-:W-:Y:S01]  /*3c90*/  NOP ;  /* 0x0000000000007918 */ /* 0x000fe20000000000 */
[----:B-1----:R-:W-:Y:S01]  /*3ca0*/  FMUL R4, R4, UR48 ;  /* 0x0000003004047c20 */ /* 0x002fe20008400000 */
[----:B------:R-:W-:Y:S01]  /*3cb0*/  FMUL R5, R5, UR48 ;  /* 0x0000003005057c20 */ /* 0x000fe20008400000 */
[----:B------:R-:W-:Y:S01]  /*3cc0*/  FMUL R6, R6, UR48 ;  /* 0x0000003006067c20 */ /* 0x000fe20008400000 */
[----:B------:R-:W-:Y:S01]  /*3cd0*/  FMUL R7, R7, UR48 ;  /* 0x0000003007077c20 */ /* 0x000fe20008400000 */
[----:B------:R-:W-:Y:S01]  /*3ce0*/  FMUL R8, R8, UR48 ;  /* 0x0000003008087c20 */ /* 0x000fe20008400000 */
[----:B------:R-:W-:Y:S01]  /*3cf0*/  FSEL R142, R4, -INF , P1 ;  /* 0xff800000048e7808 */ /* 0x000fe20000800000 */
[----:B------:R-:W-:Y:S01]  /*3d00*/  FMUL R9, R9, UR48 ;  /* 0x0000003009097c20 */ /* 0x000fe20008400000 */
[----:B------:R-:W-:Y:S01]  /*3d10*/  ISETP.GE.AND P1, PT, R104, R143, PT ;  /* 0x0000008f6800720c */ /* 0x000fe20003f26270 */
[C---:B------:R-:W-:Y:S01]  /*3d20*/  VIADD R143, R138.reuse, 0x84 ;  /* 0x000000848a8f7836 */ /* 0x040fe20000000000 */
[----:B------:R-:W-:Y:S01]  /*3d30*/  FSEL R147, R5, -INF , P5 ;  /* 0xff80000005937808 */ /* 0x000fe20002800000 */
[----:B------:R-:W-:Y:S01]  /*3d40*/  VIADD R5, R138, 0x85 ;  /* 0x000000858a057836 */ /* 0x000fe20000000000 */
[----:B------:R-:W-:Y:S01]  /*3d50*/  ISETP.GE.AND P5, PT, R104, R145, PT ;  /* 0x000000916800720c */ /* 0x000fe20003fa6270 */
[----:B------:R-:W-:Y:S01]  /*3d60*/  FMUL R10, R10, UR48 ;  /* 0x000000300a0a7c20 */ /* 0x000fe20008400000 */
[----:B------:R-:W-:Y:S01]  /*3d70*/  FSEL R6, R6, -INF , P1 ;  /* 0xff80000006067808 */ /* 0x000fe20000800000 */
[----:B------:R-:W-:Y:S01]  /*3d80*/  FMUL R12, R12, UR48 ;  /* 0x000000300c0c7c20 */ /* 0x000fe20008400000 */
[----:B------:R-:W-:Y:S01]  /*3d90*/  FSEL R144, R7, -INF , P5 ;  /* 0xff80000007907808 */ /* 0x000fe20002800000 */
[----:B------:R-:W-:Y:S01]  /*3da0*/  FMUL R11, R11, UR48 ;  /* 0x000000300b0b7c20 */ /* 0x000fe20008400000 */
[----:B------:R-:W-:Y:S01]  /*3db0*/  ISETP.GE.AND P1, PT, R104, R143, PT ;  /* 0x0000008f6800720c */ /* 0x000fe20003f26270 */
[----:B------:R-:W-:Y:S01]  /*3dc0*/  VIADD R143, R138, 0x86 ;  /* 0x000000868a8f7836 */ /* 0x000fe20000000000 */
[----:B------:R-:W-:Y:S01]  /*3dd0*/  ISETP.GE.AND P5, PT, R104, R5, PT ;  /* 0x000000056800720c */ /* 0x000fe20003fa6270 */
[----:B------:R-:W-:Y:S01]  /*3de0*/  VIADD R5, R138, 0x87 ;  /* 0x000000878a057836 */ /* 0x000fe20000000000 */
[----:B------:R-:W-:Y:S01]  /*3df0*/  FSEL R145, R8, -INF , P1 ;  /* 0xff80000008917808 */ /* 0x000fe20000800000 */
[----:B------:R-:W-:Y:S01]  /*3e00*/  FMUL R13, R13, UR48 ;  /* 0x000000300d0d7c20 */ /* 0x000fe20008400000 */
[----:B------:R-:W-:Y:S01]  /*3e10*/  FSEL R8, R9, -INF , P5 ;  /* 0xff80000009087808 */ /* 0x000fe20002800000 */
[----:B------:R-:W-:Y:S01]  /*3e20*/  FMUL R14, R14, UR48 ;  /* 0x000000300e0e7c20 */ /* 0x000fe20008400000 */
[----:B------:R-:W-:Y:S01]  /*3e30*/  ISETP.GE.AND P5, PT, R104, R5, PT ;  /* 0x000000056800720c */ /* 0x000fe20003fa6270 */
[----:B------:R-:W-:Y:S01]  /*3e40*/  VIADD R5, R138, 0x88 ;  /* 0x000000888a057836 */ /* 0x000fe20000000000 */
[----:B------:R-:W-:Y:S01]  /*3e50*/  ISETP.GE.AND P1, PT, R104, R143, PT ;  /* 0x0000008f6800720c */ /* 0x000fe20003f26270 */
[----:B------:R-:W-:Y:S01]  /*3e60*/  FMUL R15, R15, UR48 ;  /* 0x000000300f0f7c20 */ /* 0x000fe20008400000 */
[----:B------:R-:W-:Y:S01]  /*3e70*/  IADD3 R7, PT, PT, R138, 0x89, RZ ;  /* 0x000000898a077810 */ /* 0x000fe20007ffe0ff */
[----:B------:R-:W-:Y:S01]  /*3e80*/  FMUL R16, R16, UR48 ;  /* 0x0000003010107c20 */ /* 0x000fe20008400000 */
[----:B------:R-:W-:Y:S01]  /*3e90*/  FSEL R10, R10, -INF , P1 ;  /* 0xff8000000a0a7808 */ /* 0x000fe20000800000 */
[----:B------:R-:W-:Y:S01]  /*3ea0*/  FMUL R17, R17, UR48 ;  /* 0x0000003011117c20 */ /* 0x000fe20008400000 */
        /* <DEDUP_REMOVED lines=18> */
[----:B------:R-:W-:Y:S01]  /*3fd0*/  FSEL R14, R15, -INF , P5 ;  /* 0xff8000000f0e7808 */ /* 0x000fe20002800000 */
[----:B------:R-:W-:Y:S01]  /*3fe0*/  FMUL R23, R23, UR48 ;  /* 0x0000003017177c20 */ /* 0x000fe20008400000 */
[----:B------:R-:W-:Y:S01]  /*3ff0*/  ISETP.GE.AND P5, PT, R104, R5, PT ;  /* 0x000000056800720c */ /* 0x000fe20003fa6270 */
[C---:B------:R-:W-:Y:S01]  /*4000*/  VIADD R5, R138.reuse, 0x8e ;  /* 0x0000008e8a057836 */ /* 0x040fe20000000000 */
[----:B------:R-:W-:Y:S01]  /*4010*/  IADD3 R7, PT, PT, R138, 0x8f, RZ ;  /* 0x0000008f8a077810 */ /* 0x000fe20007ffe0ff */
[----:B------:R-:W-:Y:S01]  /*4020*/  FMUL R24, R24, UR48 ;  /* 0x0000003018187c20 */ /* 0x000fe20008400000 */
[----:B------:R-:W-:Y:S01]  /*4030*/  FSEL R16, R16, -INF , P1 ;  /* 0xff80000010107808 */ /* 0x000fe20000800000 */
[----:B------:R-:W-:Y:S01]  /*4040*/  FMUL R25, R25, UR48 ;  /* 0x0000003019197c20 */ /* 0x000fe20008400000 */
[----:B------:R-:W-:Y:S01]  /*4050*/  FSEL R152, R17, -INF , P5 ;  /* 0xff80000011987808 */ /* 0x000fe20002800000 */
[----:B------:R-:W-:Y:S01]  /*4060*/  FMUL R26, R26, UR48 ;  /* 0x000000301a1a7c20 */ /* 0x000fe20008400000 */
[C---:B------:R-:W-:Y:S01]  /*4070*/  ISETP.GE.AND P1, PT, R104.reuse, R5, PT ;  /* 0x000000056800720c */ /* 0x040fe20003f26270 */
[----:B------:R-:W-:Y:S01]  /*4080*/  FMUL R27, R27, UR48 ;  /* 0x000000301b1b7c20 */ /* 0x000fe20008400000 */
[----:B------:R-:W-:Y:S01]  /*4090*/  ISETP.GE.AND P5, PT, R104, R7, PT ;  /* 0x000000076800720c */ /* 0x000fe20003fa6270 */
[----:B------:R-:W-:Y:S01]  /*40a0*/  FMUL R29, R29, UR48 ;  /* 0x000000301d1d7c20 */ /* 0x000fe20008400000 */
[----:B------:R-:W-:Y:S01]  /*40b0*/  LOP3.LUT R5, R109, UR9, RZ, 0xfc, !PT ;  /* 0x000000096d057c12 */ /* 0x000fe2000f8efcff */
[----:B------:R-:W-:Y:S01]  /*40c0*/  FMUL R31, R31, UR48 ;  /* 0x000000301f1f7c20 */ /* 0x000fe20008400000 */
[----:B------:R-:W-:Y:S01]  /*40d0*/  LOP3.LUT R7, R107, UR9, RZ, 0xfc, !PT ;  /* 0x000000096b077c12 */ /* 0x000fe2000f8efcff */
[----:B------:R-:W-:Y:S01]  /*40e0*/  FMUL R33, R33, UR48 ;  /* 0x0000003021217c20 */ /* 0x000fe20008400000 */
[----:B------:R-:W-:-:S02]  /*40f0*/  FSEL R18, R18, -INF , P1 ;  /* 0xff80000012127808 */ /* 0x000fc40000800000 */
[----:B------:R-:W-:Y:S02]  /*4100*/  FSEL R154, R19, -INF , P5 ;  /* 0xff800000139a7808 */ /* 0x000fe40002800000 */
[C---:B------:R-:W-:Y:S02]  /*4110*/  ISETP.GE.AND P1, PT, R104.reuse, R5, PT ;  /* 0x000000056800720c */ /* 0x040fe40003f26270 */
[----:B------:R-:W-:Y:S02]  /*4120*/  ISETP.GE.AND P5, PT, R104, R7, PT ;  /* 0x000000076800720c */ /* 0x000fe40003fa6270 */
[----:B------:R-:W-:Y:S02]  /*4130*/  LOP3.LUT R5, R113, UR9, RZ, 0xfc, !PT ;  /* 0x0000000971057c12 */ /* 0x000fe4000f8efcff */
[----:B------:R-:W-:Y:S02]  /*4140*/  LOP3.LUT R7, R111, UR9, RZ, 0xfc, !PT ;  /* 0x000000096f077c12 */ /* 0x000fe4000f8efcff */
        /* <DEDUP_REMOVED lines=11> */
[----:B------:R-:W-:Y:S02]  /*4200*/  FMNMX3 R4, R142, R147, R6, !PT ;  /* 0x000000938e047276 */ /* 0x000fe40007800006 */
[----:B------:R-:W-:-:S02]  /*4210*/  FSEL R140, R24, -INF , P1 ;  /* 0xff800000188c7808 */ /* 0x000fc40000800000 */
[----:B------:R-:W-:Y:S02]  /*4220*/  ISETP.GE.AND P1, PT, R104, R5, PT ;  /* 0x000000056800720c */ /* 0x000fe40003f26270 */
[----:B------:R-:W-:Y:S01]  /*4230*/  FMNMX3 R5, R4, R144, R145, !PT ;  /* 0x0000009004057276 */ /* 0x000fe20007800091 */
[----:B------:R-:W-:Y:S01]  /*4240*/  FMUL R4, R28, UR48 ;  /* 0x000000301c047c20 */ /* 0x000fe20008400000 */
[----:B------:R-:W-:Y:S02]  /*4250*/  LOP3.LUT R7, R119, UR9, RZ, 0xfc, !PT ;  /* 0x0000000977077c12 */ /* 0x000fe4000f8efcff */
[----:B------:R-:W-:Y:S02]  /*4260*/  FMNMX3 R5, R5, R8, R10, !PT ;  /* 0x0000000805057276 */ /* 0x000fe4000780000a */
[----:B------:R-:W-:Y:S02]  /*4270*/  FSEL R24, R25, -INF , P1 ;  /* 0xff80000019187808 */ /* 0x000fe40000800000 */
[----:B------:R-:W-:-:S02]  /*4280*/  ISETP.GE.AND P1, PT, R104, R7, PT ;  /* 0x000000076800720c */ /* 0x000fc40003f26270 */
[----:B------:R-:W-:Y:S02]  /*4290*/  FMNMX3 R5, R5, R146, R12, !PT ;  /* 0x0000009205057276 */ /* 0x000fe4000780000c */
[----:B------:R-:W-:Y:S02]  /*42a0*/  LOP3.LUT R7, R121, UR9, RZ, 0xfc, !PT ;  /* 0x0000000979077c12 */ /* 0x000fe4000f8efcff */
[----:B------:R-:W-:Y:S01]  /*42b0*/  FSEL R138, R26, -INF , P1 ;  /* 0xff8000001a8a7808 */ /* 0x000fe20000800000 */
[----:B------:R-:W-:Y:S01]  /*42c0*/  FMUL R26, R35, UR48 ;  /* 0x00000030231a7c20 */ /* 0x000fe20008400000 */
[----:B------:R-:W-:Y:S02]  /*42d0*/  FMNMX3 R5, R5, R148, R150, !PT ;  /* 0x0000009405057276 */ /* 0x000fe40007800096 */
[----:B------:R-:W-:Y:S02]  /*42e0*/  ISETP.GE.AND P1, PT, R104, R7, PT ;  /* 0x000000076800720c */ /* 0x000fe40003f26270 */
[----:B------:R-:W-:-:S02]  /*42f0*/  LOP3.LUT R7, R123, UR9, RZ, 0xfc, !PT ;  /* 0x000000097b077c12 */ /* 0x000fc4000f8efcff */
[----:B------:R-:W-:Y:S02]  /*4300*/  FMNMX3 R5, R5, R14, R16, !PT ;  /* 0x0000000e05057276 */ /* 0x000fe40007800010 */
[----:B------:R-:W-:Y:S02]  /*4310*/  FSEL R28, R27, -INF , P1 ;  /* 0xff8000001b1c7808 */ /* 0x000fe40000800000 */
[----:B------:R-:W-:Y:S02]  /*4320*/  ISETP.GE.AND P1, PT, R104, R7, PT ;  /* 0x000000076800720c */ /* 0x000fe40003f26270 */
[----:B------:R-:W-:Y:S02]  /*4330*/  LOP3.LUT R7, R125, UR9, RZ, 0xfc, !PT ;  /* 0x000000097d077c12 */ /* 0x000fe4000f8efcff */
[----:B------:R-:W-:Y:S02]  /*4340*/  FMNMX3 R5, R5, R152, R18, !PT ;  /* 0x0000009805057276 */ /* 0x000fe40007800012 */
[----:B------:R-:W-:Y:S01]  /*4350*/  FSEL R27, R4, -INF , P1 ;  /* 0xff800000041b7808 */ /* 0x000fe20000800000 */
[----:B------:R-:W-:Y:S01]  /*4360*/  FMUL R4, R30, UR48 ;  /* 0x000000301e047c20 */ /* 0x000fe20008400000 */
[----:B------:R-:W-:-:S02]  /*4370*/  ISETP.GE.AND P1, PT, R104, R7, PT ;  /* 0x000000076800720c */ /* 0x000fc40003f26270 */
[----:B------:R-:W-:Y:S02]  /*4380*/  LOP3.LUT R7, R127, UR9, RZ, 0xfc, !PT ;  /* 0x000000097f077c12 */ /* 0x000fe4000f8efcff */
[----:B------:R-:W-:Y:S02]  /*4390*/  FMNMX3 R5, R5, R154, R20, !PT ;  /* 0x0000009a05057276 */ /* 0x000fe40007800014 */
[----:B------:R-:W-:Y:S02]  /*43a0*/  FSEL R30, R29, -INF , P1 ;  /* 0xff8000001d1e7808 */ /* 0x000fe40000800000 */
[----:B------:R-:W-:Y:S02]  /*43b0*/  ISETP.GE.AND P1, PT, R104, R7, PT ;  /* 0x000000076800720c */ /* 0x000fe40003f26270 */
[----:B------:R-:W-:Y:S02]  /*43c0*/  FMNMX3 R5, R5, R156, R158, !PT ;  /* 0x0000009c05057276 */ /* 0x000fe4000780009e */
[----:B------:R-:W-:-:S02]  /*43d0*/  LOP3.LUT R7, R129, UR9, RZ, 0xfc, !PT ;  /* 0x0000000981077c12 */ /* 0x000fc4000f8efcff */
[----:B------:R-:W-:Y:S01]  /*43e0*/  FSEL R29, R4, -INF , P1 ;  /* 0xff800000041d7808 */ /* 0x000fe20000800000 */
[----:B------:R-:W-:Y:S01]  /*43f0*/  FMUL R4, R32, UR48 ;  /* 0x0000003020047c20 */ /* 0x000fe20008400000 */
[----:B------:R-:W-:Y:S02]  /*4400*/  FMNMX3 R5, R5, R160, R140, !PT ;  /* 0x000000a005057276 */ /* 0x000fe4000780008c */
[----:B------:R-:W-:Y:S02]  /*4410*/  ISETP.GE.AND P1, PT, R104, R7, PT ;  /* 0x000000076800720c */ /* 0x000fe40003f26270 */
[----:B------:R-:W-:Y:S02]  /*4420*/  LOP3.LUT R7, R131, UR9, RZ, 0xfc, !PT ;  /* 0x0000000983077c12 */ /* 0x000fe4000f8efcff */
[----:B------:R-:W-:Y:S02]  /*4430*/  FMNMX3 R5, R5, R24, R138, !PT ;  /* 0x0000001805057276 */ /* 0x000fe4000780008a */
[----:B------:R-:W-:-:S02]  /*4440*/  FSEL R32, R31, -INF , P1 ;  /* 0xff8000001f207808 */ /* 0x000fc40000800000 */
[----:B------:R-:W-:Y:S02]  /*4450*/  ISETP.GE.AND P1, PT, R104, R7, PT ;  /* 0x000000076800720c */ /* 0x000fe40003f26270 */
[----:B------:R-:W-:Y:S02]  /*4460*/  LOP3.LUT R7, R133, UR9, RZ, 0xfc, !PT ;  /* 0x0000000985077c12 */ /* 0x000fe4000f8efcff */
[----:B------:R-:W-:Y:S02]  /*4470*/  FMNMX3 R5, R5, R28, R27, !PT ;  /* 0x0000001c05057276 */ /* 0x000fe4000780001b */
[----:B------:R-:W-:Y:S01]  /*4480*/  FSEL R31, R4, -INF , P1 ;  /* 0xff800000041f7808 */ /* 0x000fe20000800000 */
[----:B------:R-:W-:Y:S01]  /*4490*/  FMUL R4, R34, UR48 ;  /* 0x0000003022047c20 */ /* 0x000fe20008400000 */
[----:B------:R-:W-:Y:S02]  /*44a0*/  ISETP.GE.AND P1, PT, R104, R7, PT ;  /* 0x000000076800720c */ /* 0x000fe40003f26270 */
[----:B------:R-:W-:-:S02]  /*44b0*/  LOP3.LUT R7, R137, UR9, RZ, 0xfc, !PT ;  /* 0x0000000989077c12 */ /* 0x000fc4000f8efcff */
[----:B------:R-:W-:Y:S02]  /*44c0*/  FMNMX3 R5, R5, R30, R29, !PT ;  /* 0x0000001e05057276 */ /* 0x000fe4000780001d */
[----:B------:R-:W-:Y:S02]  /*44d0*/  FSEL R34, R33, -INF , P1 ;  /* 0xff80000021227808 */ /* 0x000fe40000800000 */
[----:B------:R-:W-:Y:S02]  /*44e0*/  ISETP.GE.AND P1, PT, R104, R7, PT ;  /* 0x000000076800720c */ /* 0x000fe40003f26270 */
[----:B------:R-:W-:Y:S02]  /*44f0*/  FSEL R33, R4, -INF , P5 ;  /* 0xff80000004217808 */ /* 0x000fe40002800000 */
[----:B------:R-:W-:Y:S02]  /*4500*/  FMNMX3 R5, R5, R32, R31, !PT ;  /* 0x0000002005057276 */ /* 0x000fe4000780001f */
[----:B------:R-:W-:-:S02]  /*4510*/  FSEL R26, R26, -INF , P1 ;  /* 0xff8000001a1a7808 */ /* 0x000fc40000800000 */
[----:B------:R-:W-:-:S04]  /*4520*/  FMNMX3 R5, R5, R34, R33, !PT ;  /* 0x0000002205057276 */ /* 0x000fc80007800021 */
[----:B------:R-:W-:-:S05]  /*4530*/  FMNMX R5, R26, R5, !PT ;  /* 0x000000051a057209 */ /* 0x000fca0007800000 */
[----:B------:R-:W1:Y:S02]  /*4540*/  SHFL.BFLY PT, R4, R5, 0x10, 0x1f ;  /* 0x0e001f0005047f89 */ /* 0x000e6400000e0000 */
[----:B-1----:R-:W-:-:S05]  /*4550*/  FMNMX R9, R5, R4, !PT ;  /* 0x0000000405097209 */ /* 0x002fca0007800000 */
[----:B--2---:R-:W-:Y:S01]  /*4560*/  @!P2 STS [R110+UR11+0x2000], R9 ;  /* 0x002000096e00a988 */ /* 0x004fe2000800080b */
[----:B------:R-:W-:Y:S06]  /*4570*/  BAR.SYNC.DEFER_BLOCKING 0x0 ;  /* 0x0000000000007b1d */ /* 0x000fec0000010000 */
[----:B------:R-:W1:Y:S04]  /*4580*/  @!P3 LDS R126, [R112+0x2000] ;  /* 0x00200000707eb984 */ /* 0x000e680000000800 */
[----:B-1----:R-:W1:Y:S02]  /*4590*/  SHFL.BFLY PT, R7, R126, 0x1, 0x1f ;  /* 0x0c201f007e077f89 */ /* 0x002e6400000e0000 */
[----:B-1----:R-:W-:-:S05]  /*45a0*/  FMNMX R7, R126, R7, !PT ;  /* 0x000000077e077209 */ /* 0x002fca0007800000 */
[----:B------:R-:W-:Y:S01]  /*45b0*/  @P4 STS [R112+0x2000], R7 ;  /* 0x0020000770004388 */ /* 0x000fe20000000800 */
[----:B------:R-:W-:Y:S06]  /*45c0*/  BAR.SYNC.DEFER_BLOCKING 0x0 ;  /* 0x0000000000007b1d */ /* 0x000fec0000010000 */
[----:B------:R-:W1:Y:S02]  /*45d0*/  LDS R21, [R108+UR11+0x2000] ;  /* 0x0020000b6c157984 */ /* 0x000e640008000800 */
[----:B-1----:R-:W-:-:S05]  /*45e0*/  FMNMX R21, R21, R132, !PT ;  /* 0x0000008415157209 */ /* 0x002fca0007800000 */
[--C-:B------:R-:W-:Y:S01]  /*45f0*/  FADD R4, R142, -R21.reuse ;  /* 0x800000158e047221 */ /* 0x100fe20000000000 */
[--C-:B------:R-:W-:Y:S01]  /*4600*/  FADD R5, R147, -R21.reuse ;  /* 0x8000001593057221 */ /* 0x100fe20000000000 */
[--C-:B------:R-:W-:Y:S01]  /*4610*/  FADD R6, R6, -R21.reuse ;  /* 0x8000001506067221 */ /* 0x100fe20000000000 */
[--C-:B------:R-:W-:Y:S01]  /*4620*/  FADD R7, R144, -R21.reuse ;  /* 0x8000001590077221 */ /* 0x100fe20000000000 */
[----:B------:R-:W-:Y:S01]  /*4630*/  FMUL R4, R4, 1.4426950216293334961 ;  /* 0x3fb8aa3b04047820 */ /* 0x000fe20000400000 */
[----:B------:R-:W-:Y:S01]  /*4640*/  FMUL R5, R5, 1.4426950216293334961 ;  /* 0x3fb8aa3b05057820 */ /* 0x000fe20000400000 */
[----:B------:R-:W-:Y:S01]  /*4650*/  FMUL R6, R6, 1.4426950216293334961 ;  /* 0x3fb8aa3b06067820 */ /* 0x000fe20000400000 */
[--C-:B------:R-:W-:Y:S01]  /*4660*/  FADD R9, R145, -R21.reuse ;  /* 0x8000001591097221 */ /* 0x100fe20000000000 */
[----:B------:R-:W-:Y:S01]  /*4670*/  FMUL R7, R7, 1.4426950216293334961 ;  /* 0x3fb8aa3b07077820 */ /* 0x000fe20000400000 */
[--C-:B------:R-:W-:Y:S01]  /*4680*/  FADD R10, R10, -R21.reuse ;  /* 0x800000150a0a7221 */ /* 0x100fe20000000000 */
[----:B------:R-:W-:Y:S01]  /*4690*/  MUFU.EX2 R4, R4 ;  /* 0x0000000400047308 */ /* 0x000fe20000000800 */
[----:B------:R-:W-:Y:S01]  /*46a0*/  FMUL R13, R9, 1.4426950216293334961 ;  /* 0x3fb8aa3b090d7820 */ /* 0x000fe20000400000 */
[--C-:B------:R-:W-:Y:S01]  /*46b0*/  FADD R9, R8, -R21.reuse ;  /* 0x8000001508097221 */ /* 0x100fe20000000000 */
[----:B------:R-:W-:Y:S01]  /*46c0*/  FMUL R10, R10, 1.4426950216293334961 ;  /* 0x3fb8aa3b0a0a7820 */ /* 0x000fe20000400000 */
[--C-:B------:R-:W-:Y:S01]  /*46d0*/  FADD R11, R146, -R21.reuse ;  /* 0x80000015920b7221 */ /* 0x100fe20000000000 */
[--C-:B------:R-:W-:Y:S01]  /*46e0*/  FADD R12, R12, -R21.reuse ;  /* 0x800000150c0c7221 */ /* 0x100fe20000000000 */
[----:B------:R-:W-:Y:S01]  /*46f0*/  FMUL R9, R9, 1.4426950216293334961 ;  /* 0x3fb8aa3b09097820 */ /* 0x000fe20000400000 */
[--C-:B------:R-:W-:Y:S01]  /*4700*/  FADD R15, R150, -R21.reuse ;  /* 0x80000015960f7221 */ /* 0x100fe20000000000 */
[----:B------:R-:W1:Y:S01]  /*4710*/  MUFU.EX2 R5, R5 ;  /* 0x0000000500057308 */ /* 0x000e620000000800 */
[----:B------:R-:W-:Y:S01]  /*4720*/  FMUL R11, R11, 1.4426950216293334961 ;  /* 0x3fb8aa3b0b0b7820 */ /* 0x000fe20000400000 */
[----:B------:R-:W-:Y:S01]  /*4730*/  FMUL R12, R12, 1.4426950216293334961 ;  /* 0x3fb8aa3b0c0c7820 */ /* 0x000fe20000400000 */
[----:B------:R-:W-:Y:S01]  /*4740*/  FMUL R19, R15, 1.4426950216293334961 ;  /* 0x3fb8aa3b0f137820 */ /* 0x000fe20000400000 */
[--C-:B------:R-:W-:Y:S01]  /*4750*/  FADD R15, R14, -R21.reuse ;  /* 0x800000150e0f7221 */ /* 0x100fe20000000000 */
[--C-:B------:R-:W-:Y:S01]  /*4760*/  FADD R16, R16, -R21.reuse ;  /* 0x8000001510107221 */ /* 0x100fe20000000000 */
[--C-:B------:R-:W-:Y:S01]  /*4770*/  FADD R17, R152, -R21.reuse ;  /* 0x8000001598117221 */ /* 0x100fe20000000000 */
[--C-:B------:R-:W-:Y:S01]  /*4780*/  FADD R18, R18, -R21.reuse ;  /* 0x8000001512127221 */ /* 0x100fe20000000000 */
[----:B------:R-:W2:Y:S01]  /*4790*/  MUFU.EX2 R6, R6 ;  /* 0x0000000600067308 */ /* 0x000ea20000000800 */
[----:B------:R-:W-:Y:S01]  /*47a0*/  FMUL R15, R15, 1.4426950216293334961 ;  /* 0x3fb8aa3b0f0f7820 */ /* 0x000fe20000400000 */
[----:B------:R-:W-:Y:S01]  /*47b0*/  FMUL R16, R16, 1.4426950216293334961 ;  /* 0x3fb8aa3b10107820 */ /* 0x000fe20000400000 */
[----:B------:R-:W-:Y:S01]  /*47c0*/  FMUL R17, R17, 1.4426950216293334961 ;  /* 0x3fb8aa3b11117820 */ /* 0x000fe20000400000 */
[--C-:B------:R-:W-:Y:S01]  /*47d0*/  FADD R140, R140, -R21.reuse ;  /* 0x800000158c8c7221 */ /* 0x100fe20000000000 */
[----:B------:R-:W-:Y:S01]  /*47e0*/  FMUL R18, R18, 1.4426950216293334961 ;  /* 0x3fb8aa3b12127820 */ /* 0x000fe20000400000 */
[--C-:B------:R-:W-:Y:S01]  /*47f0*/  FADD R20, R20, -R21.reuse ;  /* 0x8000001514147221 */ /* 0x100fe20000000000 */
[----:B------:R-:W-:Y:S01]  /*4800*/  FADD R22, R156, -R21 ;  /* 0x800000159c167221 */ /* 0x000fe20000000000 */
[----:B------:R-:W3:Y:S01]  /*4810*/  MUFU.EX2 R7, R7 ;  /* 0x0000000700077308 */ /* 0x000ee20000000800 */
[----:B-1----:R-:W-:Y:S01]  /*4820*/  FADD R35, R4, R5 ;  /* 0x0000000504237221 */ /* 0x002fe20000000000 */
[----:B------:R-:W-:Y:S01]  /*4830*/  FMUL R140, R140, 1.4426950216293334961 ;  /* 0x3fb8aa3b8c8c7820 */ /* 0x000fe20000400000 */
[----:B------:R-:W-:Y:S01]  /*4840*/  FMUL R20, R20, 1.4426950216293334961 ;  /* 0x3fb8aa3b14147820 */ /* 0x000fe20000400000 */
[----:B------:R-:W-:Y:S01]  /*4850*/  FMUL R23, R22, 1.4426950216293334961 ;  /* 0x3fb8aa3b16177820 */ /* 0x000fe20000400000 */
[--C-:B------:R-:W-:Y:S01]  /*4860*/  FADD R22, R158, -R21.reuse ;  /* 0x800000159e167221 */ /* 0x100fe20000000000 */
[--C-:B------:R-:W-:Y:S01]  /*4870*/  FADD R25, R160, -R21.reuse ;  /* 0x80000015a0197221 */ /* 0x100fe20000000000 */
[----:B------:R-:W-:Y:S01]  /*4880*/  FADD R138, R138, -R21 ;  /* 0x800000158a8a7221 */ /* 0x000fe20000000000 */
[----:B------:R1:W4:Y:S01]  /*4890*/  MUFU.EX2 R8, R13 ;  /* 0x0000000d00087308 */ /* 0x0003220000000800 */
[----:B--2---:R-:W-:Y:S01]  /*48a0*/  FADD R142, R6, R35 ;  /* 0x00000023068e7221 */ /* 0x004fe20000000000 */
[----:B------:R-:W-:Y:S01]  /*48b0*/  FMUL R22, R22, 1.4426950216293334961 ;  /* 0x3fb8aa3b16167820 */ /* 0x000fe20000400000 */
[----:B------:R-:W-:Y:S01]  /*48c0*/  FMUL R25, R25, 1.4426950216293334961 ;  /* 0x3fb8aa3b19197820 */ /* 0x000fe20000400000 */
[--C-:B------:R-:W-:Y:S01]  /*48d0*/  FADD R27, R27, -R21.reuse ;  /* 0x800000151b1b7221 */ /* 0x100fe20000000000 */
[--C-:B------:R-:W-:Y:S01]  /*48e0*/  FADD R30, R30, -R21.reuse ;  /* 0x800000151e1e7221 */ /* 0x100fe20000000000 */
[--C-:B------:R-:W-:Y:S01]  /*48f0*/  FADD R29, R29, -R21.reuse ;  /* 0x800000151d1d7221 */ /* 0x100fe20000000000 */
[--C-:B------:R-:W-:Y:S01]  /*4900*/  FADD R32, R32, -R21.reuse ;  /* 0x8000001520207221 */ /* 0x100fe20000000000 */
[----:B------:R-:W2:Y:S01]  /*4910*/  MUFU.EX2 R9, R9 ;  /* 0x0000000900097308 */ /* 0x000ea20000000800 */
[----:B-1----:R-:W-:Y:S01]  /*4920*/  FADD R13, R148, -R21 ;  /* 0x80000015940d7221 */ /* 0x002fe20000000000 */
[----:B---3--:R-:W-:Y:S01]  /*4930*/  FADD R35, R7, R142 ;  /* 0x0000008e07237221 */ /* 0x008fe20000000000 */
[----:B------:R-:W-:Y:S01]  /*4940*/  FMUL R27, R27, 1.4426950216293334961 ;  /* 0x3fb8aa3b1b1b7820 */ /* 0x000fe20000400000 */
[----:B------:R-:W-:Y:S01]  /*4950*/  FMUL R30, R30, 1.4426950216293334961 ;  /* 0x3fb8aa3b1e1e7820 */ /* 0x000fe20000400000 */
[----:B------:R-:W-:Y:S01]  /*4960*/  FMUL R13, R13, 1.4426950216293334961 ;  /* 0x3fb8aa3b0d0d7820 */ /* 0x000fe20000400000 */
[----:B------:R-:W-:Y:S01]  /*4970*/  FMUL R29, R29, 1.4426950216293334961 ;  /* 0x3fb8aa3b1d1d7820 */ /* 0x000fe20000400000 */
[----:B------:R-:W-:Y:S01]  /*4980*/  FMUL R32, R32, 1.4426950216293334961 ;  /* 0x3fb8aa3b20207820 */ /* 0x000fe20000400000 */
[----:B------:R-:W1:Y:S01]  /*4990*/  MUFU.EX2 R10, R10 ;  /* 0x0000000a000a7308 */ /* 0x000e620000000800 */
[----:B----4-:R-:W-:Y:S01]  /*49a0*/  FADD R142, R8, R35 ;  /* 0x00000023088e7221 */ /* 0x010fe20000000000 */
[--C-:B------:R-:W-:Y:S01]  /*49b0*/  FADD R35, R24, -R21.reuse ;  /* 0x8000001518237221 */ /* 0x100fe20000000000 */
[--C-:B------:R-:W-:Y:S01]  /*49c0*/  FADD R31, R31, -R21.reuse ;  /* 0x800000151f1f7221 */ /* 0x100fe20000000000 */
[--C-:B------:R-:W-:Y:S01]  /*49d0*/  FADD R34, R34, -R21.reuse ;  /* 0x8000001522227221 */ /* 0x100fe20000000000 */
[--C-:B------:R-:W-:Y:S01]  /*49e0*/  FADD R33, R33, -R21.reuse ;  /* 0x8000001521217221 */ /* 0x100fe20000000000 */
[----:B------:R-:W-:Y:S01]  /*49f0*/  FMUL R35, R35, 1.4426950216293334961 ;  /* 0x3fb8aa3b23237820 */ /* 0x000fe20000400000 */
[----:B------:R-:W-:Y:S01]  /*4a00*/  FMUL R31, R31, 1.4426950216293334961 ;  /* 0x3fb8aa3b1f1f7820 */ /* 0x000fe20000400000 */
[----:B------:R-:W3:Y:S01]  /*4a10*/  MUFU.EX2 R11, R11 ;  /* 0x0000000b000b7308 */ /* 0x000ee20000000800 */
[----:B--2---:R-:W-:Y:S01]  /*4a20*/  FADD R143, R9, R142 ;  /* 0x0000008e098f7221 */ /* 0x004fe20000000000 */
[----:B------:R-:W-:Y:S01]  /*4a30*/  FMUL R34, R34, 1.4426950216293334961 ;  /* 0x3fb8aa3b22227820 */ /* 0x000fe20000400000 */
[----:B------:R-:W-:Y:S01]  /*4a40*/  FMUL R33, R33, 1.4426950216293334961 ;  /* 0x3fb8aa3b21217820 */ /* 0x000fe20000400000 */
[----:B------:R-:W-:Y:S01]  /*4a50*/  FADD R26, R26, -R21 ;  /* 0x800000151a1a7221 */ /* 0x000fe20000000000 */
[----:B------:R-:W-:-:S03]  /*4a60*/  IMAD.WIDE R148, R139, 0x2, R70 ;  /* 0x000000028b947825 */ /* 0x000fc600078e0246 */
[----:B------:R-:W2:Y:S01]  /*4a70*/  MUFU.EX2 R12, R12 ;  /* 0x0000000c000c7308 */ /* 0x000ea20000000800 */
[----:B-1----:R-:W-:Y:S01]  /*4a80*/  FADD R142, R10, R143 ;  /* 0x0000008f0a8e7221 */ /* 0x002fe20000000000 */
[----:B------:R-:W-:-:S06]  /*4a90*/  FMUL R26, R26, 1.4426950216293334961 ;  /* 0x3fb8aa3b1a1a7820 */ /* 0x000fcc0000400000 */
[----:B------:R-:W1:Y:S01]  /*4aa0*/  MUFU.EX2 R13, R13 ;  /* 0x0000000d000d7308 */ /* 0x000e620000000800 */
[----:B---3--:R-:W-:Y:S01]  /*4ab0*/  FADD R143, R11, R142 ;  /* 0x0000008e0b8f7221 */ /* 0x008fe20000000000 */
[----:B------:R-:W-:Y:S01]  /*4ac0*/  FMUL R142, R138, 1.4426950216293334961 ;  /* 0x3fb8aa3b8a8e7820 */ /* 0x000fe20000400000 */
[----:B------:R-:W-:-:S04]  /*4ad0*/  FADD R138, R28, -R21 ;  /* 0x800000151c8a7221 */ /* 0x000fc80000000000 */
[----:B------:R-:W-:Y:S01]  /*4ae0*/  FMUL R138, R138, 1.4426950216293334961 ;  /* 0x3fb8aa3b8a8a7820 */ /* 0x000fe20000400000 */
[----:B------:R3:W4:Y:S01]  /*4af0*/  MUFU.EX2 R14, R19 ;  /* 0x00000013000e7308 */ /* 0x0007220000000800 */
[----:B--2---:R-:W-:-:S07]  /*4b00*/  FADD R144, R12, R143 ;  /* 0x0000008f0c907221 */ /* 0x004fce0000000000 */
[----:B------:R-:W2:Y:S01]  /*4b10*/  MUFU.EX2 R15, R15 ;  /* 0x0000000f000f7308 */ /* 0x000ea20000000800 */
[----:B---3--:R-:W-:Y:S01]  /*4b20*/  FADD R19, R154, -R21 ;  /* 0x800000159a137221 */ /* 0x008fe20000000000 */
[----:B-1----:R-:W-:Y:S01]  /*4b30*/  FADD R143, R13, R144 ;  /* 0x000000900d8f7221 */ /* 0x002fe20000000000 */
[----:B------:R-:W-:-:S04]  /*4b40*/  IMAD.WIDE R144, R139, 0x2, R78 ;  /* 0x000000028b907825 */ /* 0x000fc800078e024e */
[----:B------:R-:W-:Y:S01]  /*4b50*/  FMUL R19, R19, 1.4426950216293334961 ;  /* 0x3fb8aa3b13137820 */ /* 0x000fe20000400000 */
[----:B------:R-:W1:Y:S08]  /*4b60*/  MUFU.EX2 R16, R16 ;  /* 0x0000001000107308 */ /* 0x000e700000000800 */
[----:B------:R-:W3:Y:S08]  /*4b70*/  MUFU.EX2 R17, R17 ;  /* 0x0000001100117308 */ /* 0x000ef00000000800 */
[----:B------:R-:W5:Y:S08]  /*4b80*/  MUFU.EX2 R18, R18 ;  /* 0x0000001200127308 */ /* 0x000f700000000800 */
[----:B------:R4:W-:Y:S08]  /*4b90*/  MUFU.EX2 R24, R140 ;  /* 0x0000008c00187308 */ /* 0x0009f00000000800 */
[----:B------:R-:W0:Y:S01]  /*4ba0*/  MUFU.EX2 R19, R19 ;  /* 0x0000001300137308 */ /* 0x000e220000000800 */
[----:B----4-:R-:W-:-:S04]  /*4bb0*/  FADD R140, R14, R143 ;  /* 0x0000008f0e8c7221 */ /* 0x010fc80000000000 */
[----:B--2---:R-:W-:-:S03]  /*4bc0*/  FADD R143, R15, R140 ;  /* 0x0000008c0f8f7221 */ /* 0x004fc60000000000 */
[----:B------:R-:W2:Y:S01]  /*4bd0*/  MUFU.EX2 R20, R20 ;  /* 0x0000001400147308 */ /* 0x000ea20000000800 */
[----:B-1----:R-:W-:-:S04]  /*4be0*/  FADD R140, R16, R143 ;  /* 0x0000008f108c7221 */ /* 0x002fc80000000000 */
[----:B---3--:R-:W-:-:S03]  /*4bf0*/  FADD R143, R17, R140 ;  /* 0x0000008c118f7221 */ /* 0x008fc60000000000 */
[----:B------:R-:W1:Y:S01]  /*4c00*/  MUFU.EX2 R23, R23 ;  /* 0x0000001700177308 */ /* 0x000e620000000800 */
[----:B-----5:R-:W-:-:S04]  /*4c10*/  FADD R140, R18, R143 ;  /* 0x0000008f128c7221 */ /* 0x020fc80000000000 */
[----:B0-----:R-:W-:-:S03]  /*4c20*/  FADD R143, R19, R140 ;  /* 0x0000008c138f7221 */ /* 0x001fc60000000000 */
[----:B------:R-:W0:Y:S08]  /*4c30*/  MUFU.EX2 R22, R22 ;  /* 0x0000001600167308 */ /* 0x000e300000000800 */
[----:B------:R-:W3:Y:S08]  /*4c40*/  MUFU.EX2 R25, R25 ;  /* 0x0000001900197308 */ /* 0x000ef00000000800 */
[----:B------:R2:W-:Y:S08]  /*4c50*/  MUFU.EX2 R152, R138 ;  /* 0x0000008a00987308 */ /* 0x0005f00000000800 */
[----:B------:R-:W4:Y:S01]  /*4c60*/  MUFU.EX2 R35, R35 ;  /* 0x0000002300237308 */ /* 0x000f220000000800 */
[----:B--2---:R-:W-:-:S07]  /*4c70*/  FADD R138, R20, R143 ;  /* 0x0000008f148a7221 */ /* 0x004fce0000000000 */
[----:B------:R1:W-:Y:S08]  /*4c80*/  MUFU.EX2 R154, R27 ;  /* 0x0000001b009a7308 */ /* 0x0003f00000000800 */
[----:B------:R-:W2:Y:S01]  /*4c90*/  MUFU.EX2 R28, R142 ;  /* 0x0000008e001c7308 */ /* 0x000ea20000000800 */
[----:B-1----:R-:W-:-:S04]  /*4ca0*/  FADD R27, R23, R138 ;  /* 0x0000008a171b7221 */ /* 0x002fc80000000000 */
[----:B0-----:R-:W-:-:S03]  /*4cb0*/  FADD R138, R22, R27 ;  /* 0x0000001b168a7221 */ /* 0x001fc60000000000 */
[----:B------:R0:W1:Y:S01]  /*4cc0*/  MUFU.EX2 R156, R30 ;  /* 0x0000001e009c7308 */ /* 0x0000620000000800 */
[----:B---3--:R-:W-:-:S07]  /*4cd0*/  FADD R27, R25, R138 ;  /* 0x0000008a191b7221 */ /* 0x008fce0000000000 */
[----:B------:R-:W3:Y:S01]  /*4ce0*/  MUFU.EX2 R140, R29 ;  /* 0x0000001d008c7308 */ /* 0x000ee20000000800 */
[----:B0-----:R-:W-:-:S04]  /*4cf0*/  FADD R30, R24, R27 ;  /* 0x0000001b181e7221 */ /* 0x001fc80000000000 */
[----:B----4-:R-:W-:-:S03]  /*4d00*/  FADD R27, R35, R30 ;  /* 0x0000001e231b7221 */ /* 0x010fc60000000000 */
[----:B------:R-:W0:Y:S01]  /*4d10*/  MUFU.EX2 R158, R32 ;  /* 0x00000020009e7308 */ /* 0x000e220000000800 */
[----:B--2---:R-:W-:-:S04]  /*4d20*/  FADD R27, R28, R27 ;  /* 0x0000001b1c1b7221 */ /* 0x004fc80000000000 */
[----:B------:R-:W-:-:S03]  /*4d30*/  FADD R27, R152, R27 ;  /* 0x0000001b981b7221 */ /* 0x000fc60000000000 */
[----:B------:R-:W2:Y:S01]  /*4d40*/  MUFU.EX2 R138, R31 ;  /* 0x0000001f008a7308 */ /* 0x000ea20000000800 */
[----:B------:R-:W-:-:S04]  /*4d50*/  FADD R27, R154, R27 ;  /* 0x0000001b9a1b7221 */ /* 0x000fc80000000000 */
[----:B-1----:R-:W-:-:S03]  /*4d60*/  FADD R27, R156, R27 ;  /* 0x0000001b9c1b7221 */ /* 0x002fc60000000000 */
[----:B------:R-:W1:Y:S01]  /*4d70*/  MUFU.EX2 R34, R34 ;  /* 0x0000002200227308 */ /* 0x000e620000000800 */
[----:B---3--:R-:W-:-:S04]  /*4d80*/  FADD R27, R140, R27 ;  /* 0x0000001b8c1b7221 */ /* 0x008fc80000000000 */
[----:B0-----:R-:W-:-:S03]  /*4d90*/  FADD R27, R158, R27 ;  /* 0x0000001b9e1b7221 */ /* 0x001fc60000000000 */
[----:B------:R0:W3:Y:S01]  /*4da0*/  MUFU.EX2 R160, R33 ;  /* 0x0000002100a07308 */ /* 0x0000e20000000800 */
[----:B--2---:R-:W-:-:S07]  /*4db0*/  FADD R27, R138, R27 ;  /* 0x0000001b8a1b7221 */ /* 0x004fce0000000000 */
[----:B------:R-:W2:Y:S01]  /*4dc0*/  MUFU.EX2 R162, R26 ;  /* 0x0000001a00a27308 */ /* 0x000ea20000000800 */
[----:B-1----:R-:W-:Y:S01]  /*4dd0*/  FADD R27, R34, R27 ;  /* 0x0000001b221b7221 */ /* 0x002fe20000000000 */
[----:B0-----:R-:W-:-:S04]  /*4de0*/  IMAD.WIDE R32, R139, 0x2, R86 ;  /* 0x000000028b207825 */ /* 0x001fc800078e0256 */
[----:B---3--:R-:W-:-:S04]  /*4df0*/  FADD R27, R160, R27 ;  /* 0x0000001ba01b7221 */ /* 0x008fc80000000000 */
[----:B--2---:R-:W-:-:S05]  /*4e00*/  FADD R27, R162, R27 ;  /* 0x0000001ba21b7221 */ /* 0x004fca0000000000 */
[----:B------:R-:W0:Y:S02]  /*4e10*/  SHFL.BFLY PT, R30, R27, 0x10, 0x1f ;  /* 0x0e001f001b1e7f89 */ /* 0x000e2400000e0000 */
[----:B0-----:R-:W-:Y:S01]  /*4e20*/  FADD R31, R27, R30 ;  /* 0x0000001e1b1f7221 */ /* 0x001fe20000000000 */
[----:B------:R-:W-:Y:S06]  /*4e30*/  BAR.SYNC.DEFER_BLOCKING 0x0 ;  /* 0x0000000000007b1d */ /* 0x000fec0000010000 */
[----:B------:R-:W-:Y:S02]  /*4e40*/  @!P2 STS [R110+UR11+0x2000], R31 ;  /* 0x0020001f6e00a988 */ /* 0x000fe4000800080b */
[----:B------:R-:W-:Y:S06]  /*4e50*/  BAR.SYNC.DEFER_BLOCKING 0x0 ;  /* 0x0000000000007b1d */ /* 0x000fec0000010000 */
[----:B------:R-:W0:Y:S04]  /*4e60*/  @!P3 LDS R105, [R112+0x2000] ;  /* 0x002000007069b984 */ /* 0x000e280000000800 */
[----:B0-----:R-:W0:Y:S02]  /*4e70*/  SHFL.BFLY PT, R26, R105, 0x1, 0x1f ;  /* 0x0c201f00691a7f89 */ /* 0x001e2400000e0000 */
[----:B0-----:R-:W-:Y:S01]  /*4e80*/  FADD R29, R105, R26 ;  /* 0x0000001a691d7221 */ /* 0x001fe20000000000 */
[----:B------:R-:W-:-:S04]  /*4e90*/  IMAD.WIDE R26, R139, 0x2, R94 ;  /* 0x000000028b1a7825 */ /* 0x000fc800078e025e */
[----:B------:R0:W-:Y:S01]  /*4ea0*/  @P4 STS [R112+0x2000], R29 ;  /* 0x0020001d70004388 */ /* 0x0001e20000000800 */
[----:B------:R-:W-:Y:S06]  /*4eb0*/  BAR.SYNC.DEFER_BLOCKING 0x0 ;  /* 0x0000000000007b1d */ /* 0x000fec0000010000 */
[----:B------:R0:W1:Y:S01]  /*4ec0*/  LDS R153, [R108+UR11+0x2000] ;  /* 0x0020000b6c997984 */ /* 0x0000620008000800 */
[----:B------:R-:W2:Y:S02]  /*4ed0*/  SYNCS.PHASECHK.TRANS64.TRYWAIT P1, [UR14], R136 ;  /* 0x00000088ff0075a7 */ /* 0x000ea4000802110e */
[----:B012---:R-:W-:Y:S05]  /*4ee0*/  @!P1 BRA `(.L_x_15) ;  /* 0x0000001400a49947 */ /* 0x007fea0003800000 */
.L_x_24:
[----:B------:R0:W2:Y:S01]  /*4ef0*/  LDG.E.U16 R29, desc[UR30][R26.64] ;  /* 0x0000001e1a1d7981 */ /* 0x0000a2000c1e1500 */
[----:B------:R-:W-:-:S03]  /*4f00*/  IMAD.WIDE R30, R139, 0x2, R92 ;  /* 0x000000028b1e7825 */ /* 0x000fc600078e025c */
[----:B------:R1:W3:Y:S01]  /*4f10*/  LDG.E.U16 R159, desc[UR30][R32.64] ;  /* 0x0000001e209f7981 */ /* 0x0002e2000c1e1500 */
[----:B------:R-:W-:-:S03]  /*4f20*/  IMAD.WIDE R142, R139, 0x2, R84 ;  /* 0x000000028b8e7825 */ /* 0x000fc600078e0254 */
[----:B------:R4:W5:Y:S01]  /*4f30*/  LDG.E.U16 R165, desc[UR30][R144.64] ;  /* 0x0000001e90a57981 */ /* 0x000962000c1e1500 */
[----:B0-----:R-:W-:-:S03]  /*4f40*/  IMAD.WIDE R26, R139, 0x2, R90 ;  /* 0x000000028b1a7825 */ /* 0x001fc600078e025a */
[----:B------:R0:W5:Y:S01]  /*4f50*/  LDG.E.U16 R167, desc[UR30][R148.64] ;  /* 0x0000001e94a77981 */ /* 0x000162000c1e1500 */
[----:B-1----:R-:W-:-:S03]  /*4f60*/  IMAD.WIDE R32, R139, 0x2, R82 ;  /* 0x000000028b207825 */ /* 0x002fc600078e0252 */
[----:B------:R1:W5:Y:S01]  /*4f70*/  LDG.E.U16 R155, desc[UR30][R30.64] ;  /* 0x0000001e1e9b7981 */ /* 0x000362000c1e1500 */
[----:B------:R-:W-:-:S03]  /*4f80*/  IMAD.WIDE R146, R139, 0x2, R76 ;  /* 0x000000028b927825 */ /* 0x000fc600078e024c */
[----:B------:R1:W5:Y:S01]  /*4f90*/  LDG.E.U16 R161, desc[UR30][R142.64] ;  /* 0x0000001e8ea17981 */ /* 0x000362000c1e1500 */
[----:B------:R-:W-:-:S03]  /*4fa0*/  IMAD.WIDE R150, R139, 0x2, R68 ;  /* 0x000000028b967825 */ /* 0x000fc600078e0244 */
[----:B------:R1:W5:Y:S01]  /*4fb0*/  LDG.E.U16 R157, desc[UR30][R26.64] ;  /* 0x0000001e1a9d7981 */ /* 0x000362000c1e1500 */
[----:B----4-:R-:W-:-:S03]  /*4fc0*/  IMAD.WIDE R144, R139, 0x2, R74 ;  /* 0x000000028b907825 */ /* 0x010fc600078e024a */
[----:B------:R4:W5:Y:S01]  /*4fd0*/  LDG.E.U16 R163, desc[UR30][R32.64] ;  /* 0x0000001e20a37981 */ /* 0x000962000c1e1500 */
[----:B0-----:R-:W-:-:S03]  /*4fe0*/  IMAD.WIDE R148, R139, 0x2, R66 ;  /* 0x000000028b947825 */ /* 0x001fc600078e0242 */
[----:B------:R-:W5:Y:S01]  /*4ff0*/  LDG.E.U16 R147, desc[UR30][R146.64] ;  /* 0x0000001e92937981 */ /* 0x000f62000c1e1500 */
[----:B-1----:R-:W-:-:S03]  /*5000*/  IMAD.WIDE R30, R139, 0x2, R88 ;  /* 0x000000028b1e7825 */ /* 0x002fc600078e0258 */
[----:B------:R-:W5:Y:S01]  /*5010*/  LDG.E.U16 R151, desc[UR30][R150.64] ;  /* 0x0000001e96977981 */ /* 0x000f62000c1e1500 */
[----:B------:R-:W-:-:S03]  /*5020*/  IMAD.WIDE R142, R139, 0x2, R80 ;  /* 0x000000028b8e7825 */ /* 0x000fc600078e0250 */
[----:B------:R-:W5:Y:S01]  /*5030*/  LDG.E.U16 R145, desc[UR30][R144.64] ;  /* 0x0000001e90917981 */ /* 0x000f62000c1e1500 */
[----:B------:R-:W-:-:S03]  /*5040*/  IMAD.WIDE R26, R139, 0x2, R72 ;  /* 0x000000028b1a7825 */ /* 0x000fc600078e0248 */
[----:B------:R-:W5:Y:S01]  /*5050*/  LDG.E.U16 R149, desc[UR30][R148.64] ;  /* 0x0000001e94957981 */ /* 0x000f62000c1e1500 */
[----:B----4-:R-:W-:-:S03]  /*5060*/  IMAD.WIDE R32, R139, 0x2, R96 ;  /* 0x000000028b207825 */ /* 0x010fc600078e0260 */
[----:B------:R-:W4:Y:S04]  /*5070*/  LDG.E.U16 R31, desc[UR30][R30.64] ;  /* 0x0000001e1e1f7981 */ /* 0x000f28000c1e1500 */
[----:B------:R-:W4:Y:S04]  /*5080*/  LDG.E.U16 R143, desc[UR30][R142.64] ;  /* 0x0000001e8e8f7981 */ /* 0x000f28000c1e1500 */
[----:B------:R-:W4:Y:S04]  /*5090*/  LDG.E.U16 R27, desc[UR30][R26.64] ;  /* 0x0000001e1a1b7981 */ /* 0x000f28000c1e1500 */
[----:B------:R-:W4:Y:S01]  /*50a0*/  LDG.E.U16 R33, desc[UR30][R32.64] ;  /* 0x0000001e20217981 */ /* 0x000f22000c1e1500 */
        /* <DEDUP_REMOVED lines=15> */
[----:B------:R-:W-:-:S04]  /*51a0*/  F2FP.F16.F32.PACK_AB R19, R162, R160 ;  /* 0x000000a0a213723e */ /* 0x000fc800000000ff */
[----:B------:R-:W-:Y:S01]  /*51b0*/  STTM.16dp32bit_t0_t15.x16 tmem[UR20], R4 ;  /* 0x00000004000079ed */ /* 0x000fe20008a00014 */
[----:B------:R0:W-:Y:S02]  /*51c0*/  STTM.16dp32bit_t16_t31.x16 tmem[UR20+0x10], R4 ;  /* 0x00001004000079ed */ /* 0x0001e40008a20014 */
[----:B0-----:R-:W-:-:S04]  /*51d0*/  FADD R12, -R21, R132 ;  /* 0x00000084150c7221 */ /* 0x001fc80000000100 */
[----:B------:R-:W-:-:S06]  /*51e0*/  FMUL R12, R12, 1.4426950216293334961 ;  /* 0x3fb8aa3b0c0c7820 */ /* 0x000fcc0000400000 */
[----:B------:R-:W0:Y:S01]  /*51f0*/  MUFU.EX2 R12, R12 ;  /* 0x0000000c000c7308 */ /* 0x000e220000000800 */
[----:B------:R-:W-:Y:S01]  /*5200*/  ULEA UR14, UR23, UR11, 0x3 ;  /* 0x0000000b170e7291 */ /* 0x000fe2000f8e18ff */
[----:B------:R-:W-:-:S03]  /*5210*/  UMOV UR8, UR6 ;  /* 0x0000000600087c82 */ /* 0x000fc60008000000 */
[----:B------:R-:W-:Y:S01]  /*5220*/  UIADD3 UR14, UPT, UPT, UR14, 0x7000, URZ ;  /* 0x000070000e0e7890 */ /* 0x000fe2000fffe0ff */
[----:B--2---:R1:W-:Y:S04]  /*5230*/  STS.U16 [R116+UR11+0x4000], R29 ;  /* 0x0040001d74007988 */ /* 0x0043e8000800040b */
        /* <DEDUP_REMOVED lines=13> */
[----:B------:R1:W-:Y:S04]  /*5310*/  STS.U16 [R122+UR11+0x4b00], R27 ;  /* 0x004b001b7a007988 */ /* 0x0003e8000800040b */
[----:B------:R1:W-:Y:S01]  /*5320*/  STS.U16 [R122+UR11+0x4f00], R33 ;  /* 0x004f00217a007988 */ /* 0x0003e2000800040b */
[----:B------:R-:W2:Y:S02]  /*5330*/  FENCE.VIEW.ASYNC.T ;  /* 0x00000000000073c6 */ /* 0x000ea40000000200 */
[----:B--2---:R-:W-:Y:S06]  /*5340*/  BAR.SYNC.DEFER_BLOCKING 0x0 ;  /* 0x0000000000007b1d */ /* 0x004fec0000010000 */
[----:B------:R-:W-:Y:S01]  /*5350*/  LDTM.16dp32bit_t0_t15.x8 R4, tmem[UR13] ;  /* 0x0000000d000479ee */ /* 0x000fe20008980000 */
[----:B------:R-:W0:Y:S01]  /*5360*/  LDTM.16dp32bit_t16_t31.x8 R4, tmem[UR13+0x8] ;  /* 0x0000080d000479ee */ /* 0x000e2200089a0000 */
[----:B------:R-:W-:Y:S01]  /*5370*/  NOP ;  /* 0x0000000000007918 */ /* 0x000fe20000000000 */
[C---:B0-----:R-:W-:Y:S01]  /*5380*/  FMUL R4, R12.reuse, R4 ;  /* 0x000000040c047220 */ /* 0x041fe20000400000 */
        /* <DEDUP_REMOVED lines=8> */
[----:B------:R1:W-:Y:S01]  /*5410*/  STTM.16dp32bit_t16_t31.x8 tmem[UR13+0x8], R4 ;  /* 0x00000804000079ed */ /* 0x0003e200089a000d */
[----:B------:R-:W0:Y:S02]  /*5420*/  FENCE.VIEW.ASYNC.T ;  /* 0x00000000000073c6 */ /* 0x000e240000000200 */
[----:B0-----:R-:W-:Y:S06]  /*5430*/  BAR.SYNC.DEFER_BLOCKING 0x0 ;  /* 0x0000000000007b1d */ /* 0x001fec0000010000 */
[----:B------:R0:W-:Y:S06]  /*5440*/  MEMBAR.ALL.CTA ;  /* 0x0000000000007992 */ /* 0x0001ec0000008000 */
[----:B0-----:R-:W0:Y:S02]  /*5450*/  FENCE.VIEW.ASYNC.S ;  /* 0x00000000000073c6 */ /* 0x001e240000000000 */
[----:B0-----:R-:W-:Y:S06]  /*5460*/  BAR.SYNC.DEFER_BLOCKING 0x0 ;  /* 0x0000000000007b1d */ /* 0x001fec0000010000 */
[----:B------:R-:W-:Y:S05]  /*5470*/  BRA.U UP1, `(.L_x_16) ;  /* 0x0000000101987547 */ /* 0x000fea000b800000 */
[----:B------:R-:W-:Y:S02]  /*5480*/  UIADD3 UR25, UPT, UPT, UR12, 0x28, URZ ;  /* 0x000000280c197890 */ /* 0x000fe4000fffe0ff */
[----:B------:R-:W-:Y:S02]  /*5490*/  UIADD3 UR49, UPT, UPT, UR12, 0x30, URZ ;  /* 0x000000300c317890 */ /* 0x000fe4000fffe0ff */
[----:B------:R-:W-:Y:S02]  /*54a0*/  UIADD3 UR64, UPT, UPT, UR12, 0x38, URZ ;  /* 0x000000380c407890 */ /* 0x000fe4000fffe0ff */
[----:B------:R-:W-:Y:S02]  /*54b0*/  UIADD3 UR65, UPT, UPT, UR12, 0x40, URZ ;  /* 0x000000400c417890 */ /* 0x000fe4000fffe0ff */
[----:B------:R-:W-:Y:S02]  /*54c0*/  UIADD3 UR66, UPT, UPT, UR12, 0x48, URZ ;  /* 0x000000480c427890 */ /* 0x000fe4000fffe0ff */
[----:B------:R-:W-:Y:S01]  /*54d0*/  UIADD3 UR67, UPT, UPT, UR12, 0x50, URZ ;  /* 0x000000500c437890 */ /* 0x000fe2000fffe0ff */
[----:B------:R-:W-:Y:S01]  /*54e0*/  UMOV UR26, 0x0 ;  /* 0x00000000001a7882 */ /* 0x000fe20000000000 */
[----:B------:R-:W-:Y:S01]  /*54f0*/  UMOV UR27, 0x4080010 ;  /* 0x04080010001b7882 */ /* 0x000fe20000000000 */
[----:B------:R-:W-:Y:S01]  /*5500*/  UMOV UR28, UR22 ;  /* 0x00000016001c7c82 */ /* 0x000fe20008000000 */
[----:B------:R-:W-:Y:S01]  /*5510*/  UMOV UR29, 0x40004040 ;  /* 0x40004040001d7882 */ /* 0x000fe20000000000 */
[----:B------:R-:W-:-:S02]  /*5520*/  UIADD3 UR68, UPT, UPT, UR12, 0x58, URZ ;  /* 0x000000580c447890 */ /* 0x000fc4000fffe0ff */
[----:B------:R0:W-:Y:S01]  /*5530*/  UTCHMMA tmem[UR17], gdesc[UR28], tmem[UR12], tmem[UR26], idesc[UR27], UPT ;  /* 0x00ff1a1c110079ea */ /* 0x0001e2000b80000c */
[----:B------:R-:W-:Y:S01]  /*5540*/  UMOV UR50, 0x0 ;  /* 0x0000000000327882 */ /* 0x000fe20000000000 */
        /* <DEDUP_REMOVED lines=14> */
[----:B------:R-:W-:Y:S01]  /*5630*/  UMOV UR6, UR14 ;  /* 0x0000000e00067c82 */ /* 0x000fe20008000000 */
[----:B------:R-:W-:Y:S01]  /*5640*/  UMOV UR7, URZ ;  /* 0x000000ff00077c82 */ /* 0x000fe20008000000 */
[----:B------:R0:W-:Y:S01]  /*5650*/  UTCHMMA tmem[UR65], gdesc[UR40], tmem[UR12], tmem[UR56], idesc[UR57], UPT ;  /* 0x00ff3828410079ea */ /* 0x0001e2000b80000c */
[----:B------:R-:W-:Y:S01]  /*5660*/  UMOV UR62, 0x0 ;  /* 0x00000000003e7882 */ /* 0x000fe20000000000 */
[----:B------:R-:W-:Y:S01]  /*5670*/  UMOV UR63, 0x4080010 ;  /* 0x04080010003f7882 */ /* 0x000fe20000000000 */
[----:B------:R0:W-:Y:S01]  /*5680*/  UTCHMMA tmem[UR66], gdesc[UR42], tmem[UR12], tmem[UR58], idesc[UR59], UPT ;  /* 0x00ff3a2a420079ea */ /* 0x0001e2000b80000c */
[----:B------:R-:W-:Y:S01]  /*5690*/  UMOV UR6, UR6 ;  /* 0x0000000600067c82 */ /* 0x000fe20008000000 */
[----:B------:R0:W-:Y:S01]  /*56a0*/  UTCHMMA tmem[UR67], gdesc[UR44], tmem[UR12], tmem[UR60], idesc[UR61], UPT ;  /* 0x00ff3c2c430079ea */ /* 0x0001e2000b80000c */
[----:B------:R0:W-:Y:S01]  /*56b0*/  UTCHMMA tmem[UR68], gdesc[UR46], tmem[UR12], tmem[UR62], idesc[UR63], UPT ;  /* 0x00ff3e2e440079ea */ /* 0x0001e2000b80000c */
[----:B------:R0:W-:Y:S01]  /*56c0*/  UTCBAR [UR6], URZ ;  /* 0x000000ff060073e9 */ /* 0x0001e200080000ff */
[----:B------:R-:W-:Y:S01]  /*56d0*/  NOP ;  /* 0x0000000000007918 */ /* 0x000fe20000000000 */
.L_x_16:
[----:B------:R-:W-:Y:S01]  /*56e0*/  UIADD3 UR23, UPT, UPT, UR23, 0x1, URZ ;  /* 0x0000000117177890 */ /* 0x000fe2000fffe0ff */
[----:B------:R-:W-:Y:S01]  /*56f0*/  ISETP.LE.AND P1, PT, R124, UR9, PT ;  /* 0x000000097c007c0c */ /* 0x000fe2000bf23270 */
[----:B------:R-:W-:Y:S01]  /*5700*/  VIADD R139, R139, UR21 ;  /* 0x000000158b8b7c36 */ /* 0x000fe20008000000 */
[----:B------:R-:W-:Y:S01]  /*5710*/  UMOV UR7, UR9 ;  /* 0x0000000900077c82 */ /* 0x000fe20008000000 */
[----:B------:R-:W-:Y:S01]  /*5720*/  UISETP.GT.AND UP2, UPT, UR23, 0x1, UPT ;  /* 0x000000011700788c */ /* 0x000fe2000bf44270 */
[----:B------:R-:W-:Y:S02]  /*5730*/  IMAD.U32 R136, RZ, RZ, UR8 ;  /* 0x00000008ff887e24 */ /* 0x000fe4000f8e00ff */
[----:B------:R-:W-:Y:S01]  /*5740*/  FFMA R130, R12, R130, R153 ;  /* 0x000000820c827223 */ /* 0x000fe20000000099 */
[----:B------:R-:W-:Y:S01]  /*5750*/  IMAD.IADD R141, R128, 0x1, R141 ;  /* 0x00000001808d7824 */ /* 0x000fe200078e028d */
[----:B0-----:R-:W-:Y:S01]  /*5760*/  USEL UR6, URZ, 0x1, !UP2 ;  /* 0x00000001ff067887 */ /* 0x001fe2000d000000 */
[----:B------:R-:W-:Y:S01]  /*5770*/  IMAD.MOV.U32 R132, RZ, RZ, R21 ;  /* 0x000000ffff847224 */ /* 0x000fe200078e0015 */
[----:B------:R-:W-:-:S02]  /*5780*/  USEL UR23, UR23, URZ, !UP2 ;  /* 0x000000ff17177287 */ /* 0x000fc4000d000000 */
[----:B------:R-:W-:Y:S01]  /*5790*/  ULOP3.LUT UR6, UR8, UR6, URZ, 0x3c, !UPT ;  /* 0x0000000608067292 */ /* 0x000fe2000f8e3cff */
[----:B------:R-:W-:Y:S11]  /*57a0*/  @!P1 BRA `(.L_x_17) ;  /* 0xffffffdc00dc9947 */ /* 0x000ff6000383ffff */
.L_x_12:
[C---:B------:R-:W-:Y:S01]  /*57b0*/  SHF.L.U32 R2, R0.reuse, 0x5, RZ ;  /* 0x0000000500027819 */ /* 0x040fe200000006ff */
[----:B------:R-:W-:Y:S01]  /*57c0*/  IMAD.SHL.U32 R3, R0, 0x10, RZ ;  /* 0x0000001000037824 */ /* 0x000fe200078e00ff */
[--C-:B01-3--:R-:W-:Y:S02]  /*57d0*/  SHF.R.S32.HI R4, RZ, 0x5, R0.reuse ;  /* 0x00000005ff047819 */ /* 0x10bfe40000011400 */
[----:B------:R-:W-:Y:S02]  /*57e0*/  LOP3.LUT R2, R2, 0x300, RZ, 0xc0, !PT ;  /* 0x0000030002027812 */ /* 0x000fe400078ec0ff */
[----:B------:R-:W-:Y:S02]  /*57f0*/  ISETP.GE.AND P3, PT, R134, 0x1, PT ;  /* 0x000000018600780c */ /* 0x000fe40003f66270 */
[----:B------:R-:W-:Y:S02]  /*5800*/  LOP3.LUT R5, R2, 0x70, R3, 0xf8, !PT ;  /* 0x0000007002057812 */ /* 0x000fe400078ef803 */
[----:B------:R-:W-:-:S02]  /*5810*/  SHF.R.S32.HI R2, RZ, 0x2, R0 ;  /* 0x00000002ff027819 */ /* 0x000fc40000011400 */
[----:B------:R-:W-:Y:S02]  /*5820*/  SGXT R4, R4, 0x1 ;  /* 0x000000010404781a */ /* 0x000fe40000000200 */
[----:B------:R-:W-:Y:S02]  /*5830*/  SGXT R2, R2, 0x1 ;  /* 0x000000010202781a */ /* 0x000fe40000000200 */
[----:B------:R-:W-:Y:S02]  /*5840*/  LOP3.LUT R3, R3, 0x30, RZ, 0xc0, !PT ;  /* 0x0000003003037812 */ /* 0x000fe400078ec0ff */
[----:B------:R-:W-:Y:S01]  /*5850*/  LOP3.LUT R12, R5, 0x840, R4, 0x78, !PT ;  /* 0x00000840050c7812 */ /* 0x000fe200078e7804 */
[----:B------:R-:W-:Y:S01]  /*5860*/  IMAD.SHL.U32 R5, R0, 0x8, RZ ;  /* 0x0000000800057824 */ /* 0x000fe200078e00ff */
[----:B------:R-:W-:Y:S01]  /*5870*/  LOP3.LUT R4, R2, 0x840, RZ, 0xc0, !PT ;  /* 0x0000084002047812 */ /* 0x000fe200078ec0ff */
[----:B------:R-:W-:Y:S01]  /*5880*/  FMUL R2, R130, 8388608 ;  /* 0x4b00000082027820 */ /* 0x000fe20000400000 */
[----:B------:R-:W-:Y:S01]  /*5890*/  LEA R7, R114, UR11, 0x1 ;  /* 0x0000000b72077c11 */ /* 0x000fe2000f8e08ff */
[----:B------:R-:W-:Y:S01]  /*58a0*/  VIADD R17, R3, UR11 ;  /* 0x0000000b03117c36 */ /* 0x000fe20008000000 */
[----:B------:R-:W-:-:S02]  /*58b0*/  SHF.R.U32.HI R6, RZ, 0x2, R0 ;  /* 0x00000002ff067819 */ /* 0x000fc40000011600 */
[----:B------:R-:W-:Y:S01]  /*58c0*/  FSETP.GEU.AND P2, PT, R130, 1.175494350822287508e-38, PT ;  /* 0x008000008200780b */ /* 0x000fe20003f4e000 */
[----:B------:R-:W-:Y:S01]  /*58d0*/  IMAD R13, R102, 0x8, R7 ;  /* 0x00000008660d7824 */ /* 0x000fe200078e0207 */
[----:B------:R-:W-:Y:S02]  /*58e0*/  FSETP.GT.AND P1, PT, |R130|, 8.50705917302346158658e+37, PT ;  /* 0x7e8000008200780b */ /* 0x000fe40003f24200 */
[----:B------:R-:W-:Y:S02]  /*58f0*/  LOP3.LUT R15, R4, 0x40, R5, 0x78, !PT ;  /* 0x00000040040f7812 */ /* 0x000fe400078e7805 */
[----:B------:R-:W-:Y:S02]  /*5900*/  LOP3.LUT R19, R6, 0x38, RZ, 0xc0, !PT ;  /* 0x0000003806137812 */ /* 0x000fe400078ec0ff */
[----:B------:R-:W-:Y:S01]  /*5910*/  FSEL R20, R2, R130, !P2 ;  /* 0x0000008202147208 */ /* 0x000fe20005000000 */
[----:B------:R-:W-:Y:S06]  /*5920*/  @!P3 BRA `(.L_x_18) ;  /* 0x000000000010b947 */ /* 0x000fec0003800000 */
[----:B------:R-:W-:-:S06]  /*5930*/  USHF.L.U32 UR8, UR8, 0x1f, URZ ;  /* 0x0000001f08087899 */ /* 0x000fcc00080006ff */
[----:B------:R-:W-:-:S04]  /*5940*/  IMAD.U32 R2, RZ, RZ, UR8 ;  /* 0x00000008ff027e24 */ /* 0x000fc8000f8e00ff */
[----:B------:R-:W0:Y:S02]  /*5950*/  SYNCS.PHASECHK.TRANS64.TRYWAIT P3, [UR14], R2 ;  /* 0x00000002ff0075a7 */ /* 0x000e24000806110e */
[----:B0-----:R-:W-:Y:S05]  /*5960*/  @!P3 BRA `(.L_x_19) ;  /* 0x0000000c0010b947 */ /* 0x001fea0003800000 */
.L_x_18:
[----:B------:R-:W-:Y:S01]  /*5970*/  BAR.SYNC.DEFER_BLOCKING 0x0 ;  /* 0x0000000000007b1d */ /* 0x000fe20000010000 */
[----:B------:R-:W-:Y:S01]  /*5980*/  IADD3 R3, PT, PT, R20, -0x3f3504f3, RZ ;  /* 0xc0cafb0d14037810 */ /* 0x000fe20007ffe0ff */
[----:B------:R-:W-:Y:S01]  /*5990*/  IMAD.IADD R14, R12, 0x1, R13 ;  /* 0x000000010c0e7824 */ /* 0x000fe200078e020d */
[C---:B------:R-:W-:Y:S01]  /*59a0*/  FSETP.GEU.AND P3, PT, |R130|.reuse, 1.175494350822287508e-38, PT ;  /* 0x008000008200780b */ /* 0x040fe20003f6e200 */
[----:B------:R-:W-:Y:S01]  /*59b0*/  @P1 FMUL R130, R130, 0.25 ;  /* 0x3e80000082821820 */ /* 0x000fe20000400000 */
[----:B------:R-:W-:Y:S01]  /*59c0*/  LOP3.LUT R3, R3, 0xff800000, RZ, 0xc0, !PT ;  /* 0xff80000003037812 */ /* 0x000fe200078ec0ff */
[----:B------:R-:W-:Y:S01]  /*59d0*/  IMAD.MOV.U32 R13, RZ, RZ, 0x3dc6b27f ;  /* 0x3dc6b27fff0d7424 */ /* 0x000fe200078e00ff */
[----:B------:R-:W-:Y:S01]  /*59e0*/  LOP3.LUT R18, R19, 0x1f, R0, 0xf8, !PT ;  /* 0x0000001f13127812 */ /* 0x000fe200078ef800 */
[----:B------:R-:W-:Y:S01]  /*59f0*/  IMAD R19, R100, 0x40, R17 ;  /* 0x0000004064137824 */ /* 0x000fe200078e0211 */
[----:B------:R-:W-:Y:S01]  /*5a00*/  LOP3.LUT R2, R0, 0xe0, RZ, 0xc0, !PT ;  /* 0x000000e000027812 */ /* 0x000fe200078ec0ff */
[----:B------:R-:W-:Y:S01]  /*5a10*/  IMAD.IADD R12, R20, 0x1, -R3 ;  /* 0x00000001140c7824 */ /* 0x000fe200078e0a03 */
[----:B------:R-:W-:Y:S01]  /*5a20*/  I2FP.F32.S32 R3, R3 ;  /* 0x0000000300037245 */ /* 0x000fe20000201400 */
[----:B------:R-:W0:Y:S01]  /*5a30*/  LDC R28, c[0x0][0x3e8] ;  /* 0x0000fa00ff1c7b82 */ /* 0x000e220000000800 */
[----:B------:R-:W1:Y:S01]  /*5a40*/  LDCU.64 UR4, c[0x0][0x3e0] ;  /* 0x00007c00ff0477ac */ /* 0x000e620008000a00 */
[----:B------:R-:W-:Y:S01]  /*5a50*/  IMAD R16, R2, 0x4, R19 ;  /* 0x0000000402107824 */ /* 0x000fe200078e0213 */
[----:B------:R-:W-:Y:S01]  /*5a60*/  FSEL R2, RZ, -23, P2 ;  /* 0xc1b80000ff027808 */ /* 0x000fe20001000000 */
[----:B------:R-:W-:Y:S01]  /*5a70*/  FADD R12, R12, -1 ;  /* 0xbf8000000c0c7421 */ /* 0x000fe20000000000 */
[----:B------:R-:W-:Y:S01]  /*5a80*/  @!P3 FMUL R130, R130, 16777216 ;  /* 0x4b8000008282b820 */ /* 0x000fe20000400000 */
[----:B------:R-:W-:-:S02]  /*5a90*/  ISETP.GE.U32.AND P2, PT, R20, 0x7f800000, PT ;  /* 0x7f8000001400780c */ /* 0x000fc40003f46070 */
[----:B------:R-:W-:Y:S01]  /*5aa0*/  FFMA.FTZ R2, R3, 1.1920928955078125e-07, R2 ;  /* 0x3400000003027823 */ /* 0x000fe20000010002 */
[C---:B------:R-:W-:Y:S01]  /*5ab0*/  FFMA.FTZ R3, R12.reuse, R13, -0.16845393180847167969 ;  /* 0xbe2c7f300c037423 */ /* 0x040fe2000001000d */
[----:B------:R-:W-:Y:S01]  /*5ac0*/  IADD3 R16, PT, PT, R15, R16, RZ ;  /* 0x000000100f107210 */ /* 0x000fe20007ffe0ff */
[----:B------:R-:W3:Y:S01]  /*5ad0*/  MUFU.RCP R13, R130 ;  /* 0x00000082000d7308 */ /* 0x000ee20000001000 */
[----:B------:R-:W4:Y:S02]  /*5ae0*/  @!P0 SYNCS.CCTL.IV [UR11+0x7000] ;  /* 0x00700000ff0089b1 */ /* 0x000f24000800000b */
[----:B----4-:R-:W-:Y:S01]  /*5af0*/  BAR.SYNC.DEFER_BLOCKING 0x0 ;  /* 0x0000000000007b1d */ /* 0x010fe20000010000 */
[----:B------:R-:W-:Y:S01]  /*5b00*/  FFMA.FTZ R3, R12, R3, 0.1716887056827545166 ;  /* 0x3e2fcf2a0c037423 */ /* 0x000fe20000010003 */
[----:B------:R-:W-:-:S03]  /*5b10*/  ISETP.GE.U32.AND P4, PT, R0, 0x20, PT ;  /* 0x000000200000780c */ /* 0x000fc60003f86070 */
[C---:B------:R-:W-:Y:S01]  /*5b20*/  FFMA.FTZ R3, R12.reuse, R3, -0.17900948226451873779 ;  /* 0xbe374e430c037423 */ /* 0x040fe20000010003 */
[----:B-1----:R-:W-:Y:S01]  /*5b30*/  UIMAD UR4, UR10, UR4, URZ ;  /* 0x000000040a0472a4 */ /* 0x002fe2000f8e02ff */
[----:B------:R-:W-:Y:S01]  /*5b40*/  LDTM.16dp32bit_t0_t15.x8 R4, tmem[UR13] ;  /* 0x0000000d000479ee */ /* 0x000fe20008980000 */
[----:B------:R-:W1:Y:S01]  /*5b50*/  LDTM.16dp32bit_t16_t31.x8 R4, tmem[UR13+0x8] ;  /* 0x0000080d000479ee */ /* 0x000e6200089a0000 */
[C---:B------:R-:W-:Y:S01]  /*5b60*/  FFMA.FTZ R3, R12.reuse, R3, 0.20512372255325317383 ;  /* 0x3e520bf40c037423 */ /* 0x040fe20000010003 */
[----:B------:R-:W-:Y:S01]  /*5b70*/  USHF.L.U32 UR6, UR4, 0x1, URZ ;  /* 0x0000000104067899 */ /* 0x000fe200080006ff */
[----:B0-----:R-:W-:Y:S02]  /*5b80*/  IMAD R99, R99, R28, RZ ;  /* 0x0000001c63637224 */ /* 0x001fe400078e02ff */
[----:B------:R-:W-:-:S04]  /*5b90*/  FFMA.FTZ R3, R12, R3, -0.24046532809734344482 ;  /* 0xbe763c8b0c037423 */ /* 0x000fc80000010003 */
[----:B------:R-:W-:-:S04]  /*5ba0*/  FFMA.FTZ R3, R12, R3, 0.28857114911079406738 ;  /* 0x3e93bf990c037423 */ /* 0x000fc80000010003 */
[C---:B------:R-:W-:Y:S01]  /*5bb0*/  FFMA.FTZ R3, R12.reuse, R3, -0.36067417263984680176 ;  /* 0xbeb8aa490c037423 */ /* 0x040fe20000010003 */
[----:B------:R-:W0:Y:S01]  /*5bc0*/  @!P0 SYNCS.CCTL.IV [UR11+0x7008] ;  /* 0x00700800ff0089b1 */ /* 0x000e22000800000b */
[----:B------:R-:W-:Y:S02]  /*5bd0*/  NOP ;  /* 0x0000000000007918 */ /* 0x000fe40000000000 */
[----:B------:R-:W-:Y:S01]  /*5be0*/  FFMA.FTZ R3, R12, R3, 0.48089820146560668945 ;  /* 0x3ef6384a0c037423 */ /* 0x000fe20000010003 */
[----:B------:R-:W-:-:S03]  /*5bf0*/  FSETP.NEU.AND P0, PT, R20, RZ, PT ;  /* 0x000000ff1400720b */ /* 0x000fc60003f0d000 */
[----:B------:R-:W-:Y:S01]  /*5c00*/  FFMA.FTZ R3, R12, R3, -0.72134751081466674805 ;  /* 0xbf38aa3b0c037423 */ /* 0x000fe20000010003 */
[----:B-1----:R-:W-:Y:S01]  /*5c10*/  @P1 FMUL R8, R8, 0.25 ;  /* 0x3e80000008081820 */ /* 0x002fe20000400000 */
[----:B------:R-:W-:Y:S01]  /*5c20*/  @P1 FMUL R9, R9, 0.25 ;  /* 0x3e80000009091820 */ /* 0x000fe20000400000 */
[----:B------:R-:W-:Y:S01]  /*5c30*/  @P1 FMUL R10, R10, 0.25 ;  /* 0x3e8000000a0a1820 */ /* 0x000fe20000400000 */
[----:B------:R-:W-:Y:S01]  /*5c40*/  @P1 FMUL R4, R4, 0.25 ;  /* 0x3e80000004041820 */ /* 0x000fe20000400000 */
[----:B------:R-:W-:Y:S01]  /*5c50*/  @P1 FMUL R5, R5, 0.25 ;  /* 0x3e80000005051820 */ /* 0x000fe20000400000 */
[----:B------:R-:W-:Y:S01]  /*5c60*/  @P1 FMUL R6, R6, 0.25 ;  /* 0x3e80000006061820 */ /* 0x000fe20000400000 */
[----:B------:R-:W-:Y:S01]  /*5c70*/  @P1 FMUL R7, R7, 0.25 ;  /* 0x3e80000007071820 */ /* 0x000fe20000400000 */
[----:B------:R-:W-:Y:S01]  /*5c80*/  @P1 FMUL R11, R11, 0.25 ;  /* 0x3e8000000b0b1820 */ /* 0x000fe20000400000 */
[----:B------:R-:W-:Y:S01]  /*5c90*/  @!P3 FMUL R8, R8, 16777216 ;  /* 0x4b8000000808b820 */ /* 0x000fe20000400000 */
[----:B------:R-:W-:Y:S01]  /*5ca0*/  @!P3 FMUL R9, R9, 16777216 ;  /* 0x4b8000000909b820 */ /* 0x000fe20000400000 */
[----:B------:R-:W-:Y:S01]  /*5cb0*/  @!P3 FMUL R10, R10, 16777216 ;  /* 0x4b8000000a0ab820 */ /* 0x000fe20000400000 */
[----:B------:R-:W-:Y:S01]  /*5cc0*/  @!P3 FMUL R4, R4, 16777216 ;  /* 0x4b8000000404b820 */ /* 0x000fe20000400000 */
[----:B------:R-:W-:Y:S01]  /*5cd0*/  @!P3 FMUL R5, R5, 16777216 ;  /* 0x4b8000000505b820 */ /* 0x000fe20000400000 */
[----:B------:R-:W-:Y:S01]  /*5ce0*/  @!P3 FMUL R6, R6, 16777216 ;  /* 0x4b8000000606b820 */ /* 0x000fe20000400000 */
[----:B------:R-:W-:Y:S01]  /*5cf0*/  @!P3 FMUL R7, R7, 16777216 ;  /* 0x4b8000000707b820 */ /* 0x000fe20000400000 */
[----:B------:R-:W-:Y:S01]  /*5d00*/  @!P3 FMUL R11, R11, 16777216 ;  /* 0x4b8000000b0bb820 */ /* 0x000fe20000400000 */
[C---:B---3--:R-:W-:Y:S01]  /*5d10*/  FMUL R15, R13.reuse, R8 ;  /* 0x000000080d0f7220 */ /* 0x048fe20000400000 */
[C---:B------:R-:W-:Y:S01]  /*5d20*/  FMUL R8, R13.reuse, R9 ;  /* 0x000000090d087220 */ /* 0x040fe20000400000 */
[C---:B------:R-:W-:Y:S01]  /*5d30*/  FMUL R9, R13.reuse, R10 ;  /* 0x0000000a0d097220 */ /* 0x040fe20000400000 */
[C---:B------:R-:W-:Y:S01]  /*5d40*/  FMUL R4, R13.reuse, R4 ;  /* 0x000000040d047220 */ /* 0x040fe20000400000 */
[C---:B------:R-:W-:Y:S01]  /*5d50*/  FMUL R5, R13.reuse, R5 ;  /* 0x000000050d057220 */ /* 0x040fe20000400000 */
[C---:B------:R-:W-:Y:S01]  /*5d60*/  FMUL R6, R13.reuse, R6 ;  /* 0x000000060d067220 */ /* 0x040fe20000400000 */
[C---:B------:R-:W-:Y:S01]  /*5d70*/  FMUL R7, R13.reuse, R7 ;  /* 0x000000070d077220 */ /* 0x040fe20000400000 */
[----:B------:R-:W-:Y:S01]  /*5d80*/  FMUL R10, R13, R11 ;  /* 0x0000000b0d0a7220 */ /* 0x000fe20000400000 */
[----:B------:R-:W-:Y:S01]  /*5d90*/  F2FP.F16.F32.PACK_AB R4, R15, R4 ;  /* 0x000000040f04723e */ /* 0x000fe200000000ff */
[----:B------:R-:W-:Y:S01]  /*5da0*/  FMUL R3, R12, R3 ;  /* 0x000000030c037220 */ /* 0x000fe20000400000 */
[----:B------:R-:W-:Y:S01]  /*5db0*/  F2FP.F16.F32.PACK_AB R5, R8, R5 ;  /* 0x000000050805723e */ /* 0x000fe200000000ff */
[----:B------:R-:W-:Y:S01]  /*5dc0*/  IMAD.SHL.U32 R8, R18, 0x8, RZ ;  /* 0x0000000812087824 */ /* 0x000fe200078e00ff */
[----:B------:R-:W-:Y:S01]  /*5dd0*/  F2FP.F16.F32.PACK_AB R6, R9, R6 ;  /* 0x000000060906723e */ /* 0x000fe200000000ff */
[----:B------:R-:W-:Y:S01]  /*5de0*/  FMUL R3, R12, R3 ;  /* 0x000000030c037220 */ /* 0x000fe20000400000 */
[----:B------:R-:W-:Y:S01]  /*5df0*/  F2FP.F16.F32.PACK_AB R7, R10, R7 ;  /* 0x000000070a07723e */ /* 0x000fe200000000ff */
[----:B------:R-:W-:Y:S01]  /*5e00*/  IMAD.SHL.U32 R18, R18, 0x10, RZ ;  /* 0x0000001012127824 */ /* 0x000fe200078e00ff */
[----:B------:R-:W1:Y:S01]  /*5e10*/  LDC.64 R10, c[0x0][0x398] ;  /* 0x0000e600ff0a7b82 */ /* 0x000e620000000a00 */
[----:B------:R-:W-:Y:S01]  /*5e20*/  FFMA.FTZ R3, R12, 1.4426950216293334961, R3 ;  /* 0x3fb8aa3b0c037823 */ /* 0x000fe20000010003 */
[----:B------:R-:W-:Y:S01]  /*5e30*/  LOP3.LUT R8, R8, 0xc0, RZ, 0xc0, !PT ;  /* 0x000000c008087812 */ /* 0x000fe200078ec0ff */
[----:B0-----:R0:W-:Y:S01]  /*5e40*/  STSM.16.M88.4 [R14], R4 ;  /* 0x000000040e007844 */ /* 0x0011e20000000200 */
[----:B------:R-:W-:Y:S01]  /*5e50*/  LOP3.LUT R18, R18, 0xf0, RZ, 0xc0, !PT ;  /* 0x000000f012127812 */ /* 0x000fe200078ec0ff */
[----:B------:R-:W-:Y:S01]  /*5e60*/  FADD R2, R2, R3 ;  /* 0x0000000302027221 */ /* 0x000fe20000000000 */
[----:B------:R-:W-:-:S02]  /*5e70*/  @P2 IMAD.MOV.U32 R3, RZ, RZ, 0x7f800000 ;  /* 0x7f800000ff032424 */ /* 0x000fc400078e00ff */
[----:B------:R-:W-:Y:S02]  /*5e80*/  BAR.SYNC.DEFER_BLOCKING 0x0 ;  /* 0x0000000000007b1d */ /* 0x000fe40000010000 */
[----:B------:R-:W-:Y:S01]  /*5e90*/  @P2 FFMA.FTZ R2, R20, R3, +INF ;  /* 0x7f80000014022423 */ /* 0x000fe20000010003 */
[----:B------:R-:W-:Y:S01]  /*5ea0*/  IMAD R3, R98, UR5, RZ ;  /* 0x0000000562037c24 */ /* 0x000fe2000f8e02ff */
[----:B------:R-:W-:Y:S01]  /*5eb0*/  UIMAD.WIDE UR4, UR4, 0x2, URZ ;  /* 0x00000002040478a5 */ /* 0x000fe2000f8e02ff */
[----:B------:R-:W-:Y:S02]  /*5ec0*/  IMAD.IADD R20, R17, 0x1, R8 ;  /* 0x0000000111147824 */ /* 0x000fe400078e0208 */
[----:B------:R-:W-:Y:S01]  /*5ed0*/  FSEL R2, R2, -INF , P0 ;  /* 0xff80000002027808 */ /* 0x000fe20000000000 */
[----:B0-----:R-:W-:Y:S01]  /*5ee0*/  IMAD R7, R28, 0x4, R99 ;  /* 0x000000041c077824 */ /* 0x001fe200078e0263 */
[C---:B------:R-:W-:Y:S01]  /*5ef0*/  SHF.L.U32 R5, R3.reuse, 0x1, RZ ;  /* 0x0000000103057819 */ /* 0x040fe200000006ff */
[----:B------:R-:W-:-:S04]  /*5f00*/  IMAD.HI R4, R3, 0x2, RZ ;  /* 0x0000000203047827 */ /* 0x000fc800078e02ff */
[----:B------:R-:W-:Y:S01]  /*5f10*/  FFMA R21, R2, 0.69314718246459960938, R21 ;  /* 0x3f31721802157823 */ /* 0x000fe20000000015 */
[----:B------:R-:W0:Y:S01]  /*5f20*/  LDCU UR4, c[0x0][0x3ec] ;  /* 0x00007d80ff0477ac */ /* 0x000e220008000800 */
[C---:B------:R-:W-:Y:S01]  /*5f30*/  IMAD R9, R28.reuse, 0x4, R7 ;  /* 0x000000041c097824 */ /* 0x040fe200078e0207 */
[----:B------:R1:W3:Y:S02]  /*5f40*/  LDSM.16.M88.4 R24, [R16] ;  /* 0x000000001018783b */ /* 0x0002e40000000200 */
[----:B-1----:R-:W-:Y:S01]  /*5f50*/  IADD3 R16, P0, P1, R5, UR6, R10 ;  /* 0x0000000605107c10 */ /* 0x002fe2000f91e00a */
[----:B------:R-:W-:Y:S01]  /*5f60*/  IMAD R10, R28, 0x4, R9 ;  /* 0x000000041c0a7824 */ /* 0x000fe200078e0209 */
[----:B0-----:R-:W-:Y:S02]  /*5f70*/  UIMAD UR4, UR10, UR4, URZ ;  /* 0x000000040a0472a4 */ /* 0x001fe4000f8e02ff */
[----:B------:R-:W-:Y:S01]  /*5f80*/  IADD3.X R22, PT, PT, R4, UR5, R11, P0, P1 ;  /* 0x0000000504167c10 */ /* 0x000fe200087e240b */
[C---:B------:R-:W-:Y:S01]  /*5f90*/  IMAD R11, R28.reuse, 0x4, R10 ;  /* 0x000000041c0b7824 */ /* 0x040fe200078e020a */
[-C--:B------:R-:W-:Y:S01]  /*5fa0*/  LEA R2, P0, R99, R16.reuse, 0x1 ;  /* 0x0000001063027211 */ /* 0x080fe200078008ff */
[----:B------:R-:W-:Y:S01]  /*5fb0*/  USHF.L.U32 UR6, UR4, 0x2, URZ ;  /* 0x0000000204067899 */ /* 0x000fe200080006ff */
[----:B------:R-:W-:Y:S01]  /*5fc0*/  LEA R4, P1, R7, R16, 0x1 ;  /* 0x0000001007047211 */ /* 0x000fe200078208ff */
[----:B------:R-:W-:Y:S01]  /*5fd0*/  UIMAD.WIDE UR4, UR4, 0x4, URZ ;  /* 0x00000004040478a5 */ /* 0x000fe2000f8e02ff */
[----:B------:R-:W-:-:S02]  /*5fe0*/  LEA R13, R28, R11, 0x2 ;  /* 0x0000000b1c0d7211 */ /* 0x000fc400078e10ff */
[----:B------:R-:W-:Y:S02]  /*5ff0*/  LEA R6, P2, R9, R16, 0x1 ;  /* 0x0000001009067211 */ /* 0x000fe400078408ff */
[----:B------:R-:W-:Y:S01]  /*6000*/  LEA.HI.X.SX32 R3, R99, R22, 0x1, P0 ;  /* 0x0000001663037211 */ /* 0x000fe200000f0eff */
[----:B------:R-:W-:Y:S01]  /*6010*/  IMAD R15, R28, 0x4, R13 ;  /* 0x000000041c0f7824 */ /* 0x000fe200078e020d */
[----:B------:R-:W-:Y:S02]  /*6020*/  LEA R8, P0, R10, R16, 0x1 ;  /* 0x000000100a087211 */ /* 0x000fe400078008ff */
[-C--:B------:R-:W-:Y:S01]  /*6030*/  LEA.HI.X.SX32 R5, R7, R22.reuse, 0x1, P1 ;  /* 0x0000001607057211 */ /* 0x080fe200008f0eff */
[----:B------:R-:W-:Y:S01]  /*6040*/  IMAD R17, R28, 0x4, R15 ;  /* 0x000000041c117824 */ /* 0x000fe200078e020f */
[-C--:B------:R-:W-:Y:S02]  /*6050*/  LEA.HI.X.SX32 R7, R9, R22.reuse, 0x1, P2 ;  /* 0x0000001609077211 */ /* 0x080fe400010f0eff */
[----:B------:R-:W-:-:S02]  /*6060*/  LEA.HI.X.SX32 R9, R10, R22, 0x1, P0 ;  /* 0x000000160a097211 */ /* 0x000fc400000f0eff */
[-C--:B------:R-:W-:Y:S02]  /*6070*/  LEA R10, P0, R11, R16.reuse, 0x1 ;  /* 0x000000100b0a7211 */ /* 0x080fe400078008ff */
[-C--:B------:R-:W-:Y:S02]  /*6080*/  LEA R12, P1, R13, R16.reuse, 0x1 ;  /* 0x000000100d0c7211 */ /* 0x080fe400078208ff */
[----:B------:R-:W-:Y:S02]  /*6090*/  LEA R14, P2, R15, R16, 0x1 ;  /* 0x000000100f0e7211 */ /* 0x000fe400078408ff */
[----:B------:R-:W-:Y:S02]  /*60a0*/  LEA.HI.X.SX32 R11, R11, R22, 0x1, P0 ;  /* 0x000000160b0b7211 */ /* 0x000fe400000f0eff */
[----:B---3--:R-:W-:Y:S01]  /*60b0*/  PRMT R19, R24, 0x7632, R19 ;  /* 0x0000763218137816 */ /* 0x008fe20000000013 */
[----:B------:R0:W-:Y:S01]  /*60c0*/  STG.E.U16 desc[UR30][R2.64], R24 ;  /* 0x0000001802007986 */ /* 0x0001e2000c10151e */
[----:B------:R-:W-:-:S02]  /*60d0*/  LEA R16, P0, R17, R16, 0x1 ;  /* 0x0000001011107211 */ /* 0x000fc400078008ff */
[-C--:B------:R-:W-:Y:S01]  /*60e0*/  LEA.HI.X.SX32 R13, R13, R22.reuse, 0x1, P1 ;  /* 0x000000160d0d7211 */ /* 0x080fe200008f0eff */
[----:B------:R-:W-:Y:S01]  /*60f0*/  STG.E.U16 desc[UR30][R4.64], R19 ;  /* 0x0000001304007986 */ /* 0x000fe2000c10151e */
[-C--:B------:R-:W-:Y:S02]  /*6100*/  LEA.HI.X.SX32 R15, R15, R22.reuse, 0x1, P2 ;  /* 0x000000160f0f7211 */ /* 0x080fe400010f0eff */
[----:B------:R-:W-:Y:S01]  /*6110*/  LEA.HI.X.SX32 R17, R17, R22, 0x1, P0 ;  /* 0x0000001611117211 */ /* 0x000fe200000f0eff */
[----:B------:R1:W-:Y:S01]  /*6120*/  STG.E.U16 desc[UR30][R6.64], R25 ;  /* 0x0000001906007986 */ /* 0x0003e2000c10151e */
[----:B------:R-:W-:Y:S02]  /*6130*/  ISETP.GE.U32.AND P0, PT, R106, 0x40, PT ;  /* 0x000000406a00780c */ /* 0x000fe40003f06070 */
[----:B0-----:R-:W-:-:S05]  /*6140*/  PRMT R3, R25, 0x7632, R3 ;  /* 0x0000763219037816 */ /* 0x001fca0000000003 */
[----:B------:R0:W-:Y:S01]  /*6150*/  STG.E.U16 desc[UR30][R8.64], R3 ;  /* 0x0000000308007986 */ /* 0x0001e2000c10151e */
[----:B-1----:R-:W-:-:S03]  /*6160*/  PRMT R7, R26, 0x7632, R7 ;  /* 0x000076321a077816 */ /* 0x002fc60000000007 */
[----:B------:R-:W-:Y:S04]  /*6170*/  STG.E.U16 desc[UR30][R10.64], R26 ;  /* 0x0000001a0a007986 */ /* 0x000fe8000c10151e */
[----:B------:R1:W-:Y:S01]  /*6180*/  STG.E.U16 desc[UR30][R12.64], R7 ;  /* 0x000000070c007986 */ /* 0x0003e2000c10151e */
[----:B0-----:R-:W-:-:S03]  /*6190*/  PRMT R9, R27, 0x7632, R9 ;  /* 0x000076321b097816 */ /* 0x001fc60000000009 */
[----:B------:R-:W-:Y:S01]  /*61a0*/  STG.E.U16 desc[UR30][R14.64], R27 ;  /* 0x0000001b0e007986 */ /* 0x000fe2000c10151e */
[C---:B------:R-:W-:Y:S02]  /*61b0*/  IMAD.SHL.U32 R3, R98.reuse, 0x4, RZ ;  /* 0x0000000462037824 */ /* 0x040fe400078e00ff */
[----:B------:R-:W-:Y:S01]  /*61c0*/  IMAD.HI R98, R98, 0x4, RZ ;  /* 0x0000000462627827 */ /* 0x000fe200078e02ff */
[----:B------:R-:W-:Y:S01]  /*61d0*/  STG.E.U16 desc[UR30][R16.64], R9 ;  /* 0x0000000910007986 */ /* 0x000fe2000c10151e */
[----:B-1----:R-:W0:Y:S08]  /*61e0*/  LDC.64 R6, c[0x0][0x3a0] ;  /* 0x0000e800ff067b82 */ /* 0x002e300000000a00 */
[----:B------:R-:W-:Y:S01]  /*61f0*/  BAR.SYNC.DEFER_BLOCKING 0x0 ;  /* 0x0000000000007b1d */ /* 0x000fe20000010000 */
[----:B0-----:R-:W-:-:S05]  /*6200*/  IADD3 R2, P1, P2, R3, UR6, R6 ;  /* 0x0000000603027c10 */ /* 0x001fca000fa3e006 */
[----:B------:R-:W-:Y:S01]  /*6210*/  STSM.16.M88 [R20], R21 ;  /* 0x0000001514007844 */ /* 0x000fe20000000000 */
[----:B------:R-:W-:Y:S01]  /*6220*/  IADD3.X R3, PT, PT, R98, UR5, R7, P1, P2 ;  /* 0x0000000562037c10 */ /* 0x000fe20008fe4407 */
[----:B------:R-:W-:Y:S06]  /*6230*/  BAR.SYNC.DEFER_BLOCKING 0x0 ;  /* 0x0000000000007b1d */ /* 0x000fec0000010000 */
[----:B------:R-:W0:Y:S04]  /*6240*/  LDSM.16.M88 R5, [R18+UR11] ;  /* 0x0000000b1205783b */ /* 0x000e280008000000 */
[----:B0-----:R0:W-:Y:S01]  /*6250*/  @!P0 STG.E desc[UR30][R2.64], R5 ;  /* 0x0000000502008986 */ /* 0x0011e2000c10191e */
[----:B------:R-:W-:Y:S06]  /*6260*/  BAR.SYNC.DEFER_BLOCKING 0x0 ;  /* 0x0000000000007b1d */ /* 0x000fec0000010000 */
[----:B------:R-:W-:Y:S05]  /*6270*/  @P4 BRA `(.L_x_20) ;  /* 0x0000000000a04947 */ /* 0x000fea0003800000 */
[----:B------:R-:W1:Y:S01]  /*6280*/  S2UR UR5, SR_CgaCtaId ;  /* 0x00000000000579c3 */ /* 0x000e620000008800 */
[----:B------:R-:W-:Y:S01]  /*6290*/  NOP ;  /* 0x0000000000007918 */ /* 0x000fe20000000000 */
[----:B------:R-:W-:Y:S01]  /*62a0*/  UMOV UR4, 0x50 ;  /* 0x0000005000047882 */ /* 0x000fe20000000000 */
[----:B------:R-:W-:Y:S01]  /*62b0*/  MOV R0, UR12 ;  /* 0x0000000c00007c02 */ /* 0x000fe20008000f00 */
[----:B0-----:R-:W-:Y:S02]  /*62c0*/  IMAD.MOV.U32 R3, RZ, RZ, 0xf ;  /* 0x0000000fff037424 */ /* 0x001fe400078e00ff */
[----:B------:R-:W-:Y:S01]  /*62d0*/  IMAD.MOV.U32 R7, RZ, RZ, 0x1 ;  /* 0x00000001ff077424 */ /* 0x000fe200078e00ff */
[----:B------:R-:W-:-:S04]  /*62e0*/  LOP3.LUT R0, R0, 0xffff, RZ, 0xc0, !PT ;  /* 0x0000ffff00007812 */ /* 0x000fc800078ec0ff */
[----:B------:R-:W-:-:S05]  /*62f0*/  SHF.R.U32.HI R0, RZ, 0x5, R0 ;  /* 0x00000005ff007819 */ /* 0x000fca0000011600 */
[----:B------:R-:W-:Y:S01]  /*6300*/  VIADD R2, R0, 0x10 ;  /* 0x0000001000027836 */ /* 0x000fe20000000000 */
[----:B------:R-:W-:Y:S01]  /*6310*/  SHF.L.U32 R0, R3, R0, RZ ;  /* 0x0000000003007219 */ /* 0x000fe200000006ff */
[----:B-1----:R-:W-:-:S03]  /*6320*/  ULEA UR6, UR5, UR4, 0x18 ;  /* 0x0000000405067291 */ /* 0x002fc6000f8ec0ff */
[----:B------:R-:W-:-:S04]  /*6330*/  SHF.L.U32 R3, R7, R2, RZ ;  /* 0x0000000207037219 */ /* 0x000fc800000006ff */
[----:B------:R-:W-:Y:S02]  /*6340*/  LOP3.LUT R0, R3, R0, RZ, 0xfc, !PT ;  /* 0x0000000003007212 */ /* 0x000fe400078efcff */
[----:B------:R-:W0:Y:S02]  /*6350*/  LDS R5, [UR6] ;  /* 0x00000006ff057984 */ /* 0x000e240008000800 */
[C---:B------:R-:W-:Y:S02]  /*6360*/  LOP3.LUT R2, R0.reuse, 0xffff, RZ, 0xc0, !PT ;  /* 0x0000ffff00027812 */ /* 0x040fe400078ec0ff */
[----:B0-----:R-:W-:-:S04]  /*6370*/  LOP3.LUT R3, R0, 0xffff, R5, 0x80, !PT ;  /* 0x0000ffff00037812 */ /* 0x001fc800078e8005 */
[----:B------:R-:W-:-:S13]  /*6380*/  ISETP.NE.AND P0, PT, R3, R2, PT ;  /* 0x000000020300720c */ /* 0x000fda0003f05270 */
[----:B------:R-:W-:Y:S05]  /*6390*/  @P0 BRA `(.L_x_21) ;  /* 0x0000000000500947 */ /* 0x000fea0003800000 */
[----:B------:R-:W-:Y:S02]  /*63a0*/  SHF.R.U32.HI R5, RZ, 0x10, R5 ;  /* 0x00000010ff057819 */ /* 0x000fe40000011605 */
[----:B------:R-:W-:-:S04]  /*63b0*/  SHF.R.U32.HI R2, RZ, 0x10, R0 ;  /* 0x00000010ff027819 */ /* 0x000fc80000011600 */
[----:B------:R-:W-:-:S04]  /*63c0*/  LOP3.LUT R5, R5, R2, RZ, 0xc0, !PT ;  /* 0x0000000205057212 */ /* 0x000fc800078ec0ff */
[----:B------:R-:W-:-:S13]  /*63d0*/  ISETP.NE.AND P0, PT, R5, R2, PT ;  /* 0x000000020500720c */ /* 0x000fda0003f05270 */
[----:B------:R-:W-:Y:S05]  /*63e0*/  @P0 BRA `(.L_x_22) ;  /* 0x0000000000300947 */ /* 0x000fea0003800000 */
[----:B------:R-:W-:Y:S01]  /*63f0*/  R2UR UR4, R0 ;  /* 0x00000000000472ca */ /* 0x000fe200000e0000 */
[----:B------:R-:W-:Y:S01]  /*6400*/  VOTEU.ANY UR5, UPT, PT ;  /* 0x0000000000057886 */ /* 0x000fe200038e0100 */
[----:B------:R-:W0:Y:S01]  /*6410*/  S2R R0, SR_LANEID ;  /* 0x0000000000007919 */ /* 0x000e220000000000 */
[----:B------:R-:W-:-:S10]  /*6420*/  UFLO.U32 UR5, UR5 ;  /* 0x00000005000572bd */ /* 0x000fd400080e0000 */
[----:B------:R-:W-:-:S06]  /*6430*/  ULOP3.LUT UR4, URZ, UR4, URZ, 0x33, !UPT ;  /* 0x00000004ff047292 */ /* 0x000fcc000f8e33ff */
[----:B------:R-:W-:-:S04]  /*6440*/  IMAD.U32 R2, RZ, RZ, UR4 ;  /* 0x00000004ff027e24 */ /* 0x000fc8000f8e00ff */
[----:B------:R-:W1:Y:S02]  /*6450*/  REDUX UR7, R2 ;  /* 0x00000000020773c4 */ /* 0x000e640000000000 */
[----:B------:R3:W-:Y:S01]  /*6460*/  UTCATOMSWS.AND URZ, UR4 ;  /* 0x0000000400ff79e3 */ /* 0x0007e20008000000 */
[----:B0-----:R-:W-:Y:S02]  /*6470*/  ISETP.EQ.U32.AND P0, PT, R0, UR5, PT ;  /* 0x0000000500007c0c */ /* 0x001fe4000bf02070 */
[----:B-1----:R-:W-:-:S11]  /*6480*/  MOV R0, UR7 ;  /* 0x0000000700007c02 */ /* 0x002fd60008000f00 */
[----:B------:R3:W-:Y:S01]  /*6490*/  @P0 ATOMS.AND RZ, [UR6], R0 ;  /* 0x00000000ffff098c */ /* 0x0007e2000a800006 */
[----:B------:R-:W-:Y:S05]  /*64a0*/  BRA `(.L_x_20) ;  /* 0x0000000000147947 */ /* 0x000fea0003800000 */
.L_x_22:
[----:B------:R-:W-:-:S07]  /*64b0*/  MOV R2, 0x64d0 ;  /* 0x000064d000027802 */ /* 0x000fce0000000f00 */
[----:B--2---:R-:W-:Y:S05]  /*64c0*/  CALL.REL.NOINC `($__internal_0_$__cuda_sm10x_tcgen05_guardrail_trap_col_being_dealloced_not_returned_by_alloc) ;  /* 0x0000000000447944 */ /* 0x004fea0003c00000 */
[----:B------:R-:W-:Y:S05]  /*64d0*/  BRA `(.L_x_20) ;  /* 0x0000000000087947 */ /* 0x000fea0003800000 */
.L_x_21:
[----:B------:R-:W-:-:S07]  /*64e0*/  MOV R2, 0x6500 ;  /* 0x0000650000027802 */ /* 0x000fce0000000f00 */
[----:B--2---:R-:W-:Y:S05]  /*64f0*/  CALL.REL.NOINC `($__internal_2_$__cuda_sm10x_tcgen05_guardrail_trap_unallocated_columns_being_dealloced) ;  /* 0x0000000000507944 */ /* 0x004fea0003c00000 */
.L_x_20:
[----:B------:R-:W-:Y:S01]  /*6500*/  NOP ;  /* 0x0000000000007918 */ /* 0x000fe20000000000 */
[----:B---3--:R-:W-:Y:S05]  /*6510*/  EXIT ;  /* 0x000000000000794d */ /* 0x008fea0003800000 */
.L_x_8:
[----:B------:R-:W1:Y:S02]  /*6520*/  SYNCS.PHASECHK.TRANS64.TRYWAIT P2, [UR11+0x2000], RZ ;  /* 0x002000ffff0075a7 */ /* 0x000e64000804110b */
[----:B-1----:R-:W-:Y:S05]  /*6530*/  @!P2 BRA `(.L_x_8) ;  /* 0xfffffffc00f8a947 */ /* 0x002fea000383ffff */
[----:B------:R-:W-:Y:S05]  /*6540*/  BRA `(.L_x_7) ;  /* 0xffffffac00b87947 */ /* 0x000fea000383ffff */
.L_x_14:
[----:B------:R-:W1:Y:S02]  /*6550*/  SYNCS.PHASECHK.TRANS64.TRYWAIT P1, [UR11+0x7010], RZ ;  /* 0x007010ffff0075a7 */ /* 0x000e64000802110b */
[----:B-1----:R-:W-:Y:S05]  /*6560*/  @!P1 BRA `(.L_x_14) ;  /* 0xfffffffc00f89947 */ /* 0x002fea000383ffff */
[----:B------:R-:W-:Y:S05]  /*6570*/  BRA `(.L_x_23) ;  /* 0xffffffd400947947 */ /* 0x000fea000383ffff */
.L_x_15:
[----:B------:R-:W0:Y:S02]  /*6580*/  SYNCS.PHASECHK.TRANS64.TRYWAIT P1, [UR14], R136 ;  /* 0x00000088ff0075a7 */ /* 0x000e24000802110e */
[----:B0-----:R-:W-:Y:S05]  /*6590*/  @!P1 BRA `(.L_x_15) ;  /* 0xfffffffc00f89947 */ /* 0x001fea000383ffff */
[----:B------:R-:W-:Y:S05]  /*65a0*/  BRA `(.L_x_24) ;  /* 0xffffffe800507947 */ /* 0x000fea000383ffff */
.L_x_19:
[----:B------:R-:W0:Y:S02]  /*65b0*/  SYNCS.PHASECHK.TRANS64.TRYWAIT P3, [UR14], R2 ;  /* 0x00000002ff0075a7 */ /* 0x000e24000806110e */
[----:B0-----:R-:W-:Y:S05]  /*65c0*/  @!P3 BRA `(.L_x_19) ;  /* 0xfffffffc00f8b947 */ /* 0x001fea000383ffff */
[----:B------:R-:W-:Y:S05]  /*65d0*/  BRA `(.L_x_18) ;  /* 0xfffffff000e47947 */ /* 0x000fea000383ffff */
        .weak           $__internal_0_$__cuda_sm10x_tcgen05_guardrail_trap_col_being_dealloced_not_returned_by_alloc
        .type           $__internal_0_$__cuda_sm10x_tcgen05_guardrail_trap_col_being_dealloced_not_returned_by_alloc,@function
        .size           $__internal_0_$__cuda_sm10x_tcgen05_guardrail_trap_col_being_dealloced_not_returned_by_alloc,($__internal_1_$__cuda_sm10x_tcgen05_guardrail_trap_phase_invalid_during_alloc - $__internal_0_$__cuda_sm10x_tcgen05_guardrail_trap_col_being_dealloced_not_returned_by_alloc)
$__internal_0_$__cuda_sm10x_tcgen05_guardrail_trap_col_being_dealloced_not_returned_by_alloc:
[----:B------:R-:W-:Y:S05]  /*65e0*/  BPT.TRAP 0x1 ;  /* 0x000000040000795c */ /* 0x000fea0000300000 */
[----:B------:R-:W-:-:S04]  /*65f0*/  IMAD.MOV.U32 R3, RZ, RZ, 0x0 ;  /* 0x00000000ff037424 */ /* 0x000fc800078e00ff */
[----:B------:R-:W-:Y:S05]  /*6600*/  RET.REL.NODEC R2 `(attn_fwd) ;  /* 0xffffff98027c7950 */ /* 0x000fea0003c3ffff */
        .weak           $__internal_1_$__cuda_sm10x_tcgen05_guardrail_trap_phase_invalid_during_alloc
        .type           $__internal_1_$__cuda_sm10x_tcgen05_guardrail_trap_phase_invalid_during_alloc,@function
        .size           $__internal_1_$__cuda_sm10x_tcgen05_guardrail_trap_phase_invalid_during_alloc,($__internal_2_$__cuda_sm10x_tcgen05_guardrail_trap_unallocated_columns_being_dealloced - $__internal_1_$__cuda_sm10x_tcgen05_guardrail_trap_phase_invalid_during_alloc)
$__internal_1_$__cuda_sm10x_tcgen05_guardrail_trap_phase_invalid_during_alloc:
[----:B------:R-:W-:Y:S05]  /*6610*/  BPT.TRAP 0x1 ;  /* 0x000000040000795c */ /* 0x000fea0000300000 */
[----:B------:R-:W-:-:S04]  /*6620*/  IMAD.MOV.U32 R3, RZ, RZ, 0x0 ;  /* 0x00000000ff037424 */ /* 0x000fc800078e00ff */
[----:B------:R-:W-:Y:S05]  /*6630*/  RET.REL.NODEC R2 `(attn_fwd) ;  /* 0xffffff9802707950 */ /* 0x000fea0003c3ffff */
        .weak           $__internal_2_$__cuda_sm10x_tcgen05_guardrail_trap_unallocated_columns_being_dealloced
        .type           $__internal_2_$__cuda_sm10x_tcgen05_guardrail_trap_unallocated_columns_being_dealloced,@function
        .size           $__internal_2_$__cuda_sm10x_tcgen05_guardrail_trap_unallocated_columns_being_dealloced,(.L_x_28 - $__internal_2_$__cuda_sm10x_tcgen05_guardrail_trap_unallocated_columns_being_dealloced)
$__internal_2_$__cuda_sm10x_tcgen05_guardrail_trap_unallocated_columns_being_dealloced:
[----:B------:R-:W-:Y:S05]  /*6640*/  BPT.TRAP 0x1 ;  /* 0x000000040000795c */ /* 0x000fea0000300000 */
[----:B------:R-:W-:-:S04]  /*6650*/  IMAD.MOV.U32 R3, RZ, RZ, 0x0 ;  /* 0x00000000ff037424 */ /* 0x000fc800078e00ff */
[----:B------:R-:W-:Y:S05]  /*6660*/  RET.REL.NODEC R2 `(attn_fwd) ;  /* 0xffffff9802647950 */ /* 0x000fea0003c3ffff */
.L_x_25:
[----:B------:R-:W-:-:S00]  /*6670*/  BRA `(.L_x_25) ;  /* 0xfffffffc00fc7947 */ /* 0x000fc0000383ffff */
[----:B------:R-:W-:-:S00]  /*6680*/  NOP ;  /* 0x0000000000007918 */ /* 0x000fc00000000000 */
[----:B------:R-:W-:-:S00]  /*6690*/  NOP ;  /* 0x0000000000007918 */ /* 0x000fc00000000000 */
[----:B------:R-:W-:-:S00]  /*66a0*/  NOP ;  /* 0x0000000000007918 */ /* 0x000fc00000000000 */
[----:B------:R-:W-:-:S00]  /*66b0*/  NOP ;  /* 0x0000000000007918 */ /* 0x000fc00000000000 */
[----:B------:R-:W-:-:S00]  /*66c0*/  NOP ;  /* 0x0000000000007918 */ /* 0x000fc00000000000 */
[----:B------:R-:W-:-:S00]  /*66d0*/  NOP ;  /* 0x0000000000007918 */ /* 0x000fc00000000000 */
[----:B------:R-:W-:-:S00]  /*66e0*/  NOP ;  /* 0x0000000000007918 */ /* 0x000fc00000000000 */
[----:B------:R-:W-:-:S00]  /*66f0*/  NOP ;  /* 0x0000000000007918 */ /* 0x000fc00000000000 */
.L_x_28:


//--------------------- .nv.global.init           --------------------------
	.section	.nv.global.init,"aw",@progbits
.nv.global.init:
	.type		_$_str,@object
	.size		_$_str,(.L_3 - _$_str)
_$_str:
        /*0000*/ 	.byte	0x5f, 0x5f, 0x43, 0x55, 0x44, 0x41, 0x5f, 0x46, 0x54, 0x5a, 0x00
.L_3:


//--------------------- .nv.shared.attn_fwd       --------------------------
	.section	.nv.shared.attn_fwd,"aw",@nobits
	.sectionflags	@""
	.align	16
	.zero		1024


//--------------------- .nv.shared.reserved.0     --------------------------
	.section	.nv.shared.reserved.0,"aw",@nobits
	.align	8
	.weak		__nv_reservedSMEM_offset_0_alias
	.size		__nv_reservedSMEM_offset_0_alias, 0, 64
	.other		__nv_reservedSMEM_offset_0_alias,@"STO_CUDA_RESERVED_SHARED STV_DEFAULT"
__nv_reservedSMEM_offset_0_alias:
	.zero		0
.nv.shared.reserved.0:
	.zero		64
	.weak		__nv_reservedSMEM_allocation_phase
	.type		__nv_reservedSMEM_allocation_phase,@object
	.size		__nv_reservedSMEM_allocation_phase,(.L_0 - __nv_reservedSMEM_allocation_phase)
__nv_reservedSMEM_allocation_phase:
	.zero		1
.L_0:
	.zero		7
	.weak		__nv_reservedSMEM_devtool_atexit_pc
	.type		__nv_reservedSMEM_devtool_atexit_pc,@object
	.size		__nv_reservedSMEM_devtool_atexit_pc,(__nv_reservedSMEM_allocation_mask - __nv_reservedSMEM_devtool_atexit_pc)
__nv_reservedSMEM_devtool_atexit_pc:
	.zero		8
	.weak		__nv_reservedSMEM_allocation_mask
	.type		__nv_reservedSMEM_allocation_mask,@object
	.size		__nv_reservedSMEM_allocation_mask,(.L_2 - __nv_reservedSMEM_allocation_mask)
__nv_reservedSMEM_allocation_mask:
	.zero		4
.L_2:


//--------------------- .nv.constant0.attn_fwd    --------------------------
	.section	.nv.constant0.attn_fwd,"a",@progbits
	.sectionflags	@""
	.align	4
.nv.constant0.attn_fwd:
	.zero		1032


//--------------------- SYMBOLS --------------------------

	.type		.nv.reservedSmem.offset0,@object
	.size		.nv.reservedSmem.offset0,0x4
	.type		.nv.reservedSmem.cap,@object
	.size		.nv.reservedSmem.cap,0x4
